// auto-generated by cutlass_sweep.gemm — config: {"arch": "sm_90", "cluster_m": 1, "cluster_n": 1, "dtype": "bf16", "stages": 4, "tile_k": 64, "tile_m": 256, "tile_n": 128}
#include "cutlass/cutlass.h"
#include "cutlass/gemm/collective/collective_builder.hpp"
#include "cutlass/gemm/device/gemm_universal_adapter.h"
#include "cutlass/gemm/kernel/gemm_universal.hpp"
#include "cutlass/epilogue/collective/collective_builder.hpp"

using ElemA = cutlass::bfloat16_t;
using ElemB = cutlass::bfloat16_t;
using ElemCD = cutlass::bfloat16_t;
using Acc  = float;
using TileShape    = cute::Shape<cute::_256, cute::_128, cute::_64>;
using ClusterShape = cute::Shape<cute::_1, cute::_1, cute::_1>;

using CollectiveEpilogue = typename cutlass::epilogue::collective::CollectiveBuilder<
    cutlass::arch::Sm90, cutlass::arch::OpClassTensorOp,
    TileShape, ClusterShape,
    cutlass::epilogue::collective::EpilogueTileAuto,
    Acc, Acc,
    ElemCD, cutlass::layout::RowMajor, 128 / cutlass::sizeof_bits<ElemCD>::value,
    ElemCD, cutlass::layout::RowMajor, 128 / cutlass::sizeof_bits<ElemCD>::value,
    cutlass::epilogue::collective::EpilogueScheduleAuto
  >::CollectiveOp;

using CollectiveMainloop = typename cutlass::gemm::collective::CollectiveBuilder<
    cutlass::arch::Sm90, cutlass::arch::OpClassTensorOp,
    ElemA, cutlass::layout::RowMajor, 128 / cutlass::sizeof_bits<ElemA>::value,
    ElemB, cutlass::layout::ColumnMajor, 128 / cutlass::sizeof_bits<ElemB>::value,
    Acc,
    TileShape, ClusterShape,
    cutlass::gemm::collective::StageCount<4>,
    cutlass::gemm::collective::KernelScheduleAuto
  >::CollectiveOp;

using GemmKernel = cutlass::gemm::kernel::GemmUniversal<
    cute::Shape<int,int,int,int>,
    CollectiveMainloop,
    CollectiveEpilogue
>;
using Gemm = cutlass::gemm::device::GemmUniversalAdapter<GemmKernel>;

// Force the device kernel symbol into the cubin without needing a host main.
auto* _anchor = &cutlass::device_kernel<GemmKernel>;


// ===== COMPILED SASS (sm_90a) =====

	.target	sm_90a

	.elftype	@"ET_EXEC"


//--------------------- .note.nv.tkinfo           --------------------------
	.section	.note.nv.tkinfo,"",@"SHT_NOTE"
	.sectionflags	@"SHF_NOTE_NV_TKINFO"
	.tkinfo
        /*0018*/ 	.word	0x00000002
        /*0030*/ 	.string	""
        /*0030*/ 	.string	"ptxas"
        /*0030*/ 	.string	"Cuda compilation tools, release 13.0, V13.0.88"
        /*0030*/ 	.string	"Build cuda_13.0.r13.0/compiler.36424714_0"
        /*0030*/ 	.string	"-arch sm_90a -m 64 "



//--------------------- .note.nv.cuinfo           --------------------------
	.section	.note.nv.cuinfo,"",@"SHT_NOTE"
	.sectionflags	@"SHF_NOTE_NV_CUINFO"
        /*0018*/ 	.short	0x0002
        /*001a*/ 	.short	0x005a
        /*001c*/ 	.short	0x0082
	.zero		2


//--------------------- .nv.info                  --------------------------
	.section	.nv.info,"",@"SHT_CUDA_INFO"
	.align	4


	//----- nvinfo : EIATTR_REGCOUNT
	.align		4
        /*0000*/ 	.byte	0x04, 0x2f
        /*0002*/ 	.short	(.L_15 - .L_14)
	.align		4
.L_14:
        /*0004*/ 	.word	index@(_ZN7cutlass13device_kernelINS_4gemm6kernel13GemmUniversalIN4cute5tupleIJiiiiEEENS1_10collective13CollectiveMmaINS1_34MainloopSm90TmaGmmaWarpSpecializedILi4ENS5_IJNS4_1CILi1EEESB_SB_EEENS1_35KernelTmaWarpSpecializedCooperativeEEENS5_IJNSA_ILi256EEENSA_ILi128EEENSA_ILi64EEEEEENS_10bfloat16_tENS5_IJlSB_lEEESJ_SK_NS4_8TiledMMAINS4_8MMA_AtomIJNS4_4SM904GMMA28MMA_64x128x16_F32BF16BF16_SSILNSO_5MajorE0ELSQ_0ELNSO_7ScaleInE1ELSR_1EEEEEENS4_6LayoutINS5_IJNSA_ILi2EEESB_SB_EEENS5_IJSB_NSA_ILi0EEESX_EEEEENS5_IJNS4_10UnderscoreES10_S10_EEEEENS4_13SM90_TMA_LOADENS4_14ComposedLayoutINS4_7SwizzleILi3ELi4ELi3EEENS4_18smem_ptr_flag_bitsILi16EEENSU_INS5_IJNSA_ILi8EEESH_EEENS5_IJSH_SB_EEEEEEEvNS4_8identityES13_S1D_vS1E_EENS_8epilogue10collective6detail29Sm90TmaWarpSpecializedAdapterINS1H_15DefaultEpilogueISJ_SK_SK_NS1G_6thread17LinearCombinationISJ_Li1EffLNS1L_9ScaleType4KindE0ELNS_15FloatRoundStyleE2ESJ_EENS1_15EpilogueDefaultEEEEEvvEEEEvNT_6ParamsE)
        /*0008*/ 	.word	0x000000a8


	//----- nvinfo : EIATTR_FRAME_SIZE
	.align		4
.L_15:
        /*000c*/ 	.byte	0x04, 0x11
        /*000e*/ 	.short	(.L_17 - .L_16)
	.align		4
.L_16:
        /*0010*/ 	.word	index@(_ZN7cutlass13device_kernelINS_4gemm6kernel13GemmUniversalIN4cute5tupleIJiiiiEEENS1_10collective13CollectiveMmaINS1_34MainloopSm90TmaGmmaWarpSpecializedILi4ENS5_IJNS4_1CILi1EEESB_SB_EEENS1_35KernelTmaWarpSpecializedCooperativeEEENS5_IJNSA_ILi256EEENSA_ILi128EEENSA_ILi64EEEEEENS_10bfloat16_tENS5_IJlSB_lEEESJ_SK_NS4_8TiledMMAINS4_8MMA_AtomIJNS4_4SM904GMMA28MMA_64x128x16_F32BF16BF16_SSILNSO_5MajorE0ELSQ_0ELNSO_7ScaleInE1ELSR_1EEEEEENS4_6LayoutINS5_IJNSA_ILi2EEESB_SB_EEENS5_IJSB_NSA_ILi0EEESX_EEEEENS5_IJNS4_10UnderscoreES10_S10_EEEEENS4_13SM90_TMA_LOADENS4_14ComposedLayoutINS4_7SwizzleILi3ELi4ELi3EEENS4_18smem_ptr_flag_bitsILi16EEENSU_INS5_IJNSA_ILi8EEESH_EEENS5_IJSH_SB_EEEEEEEvNS4_8identityES13_S1D_vS1E_EENS_8epilogue10collective6detail29Sm90TmaWarpSpecializedAdapterINS1H_15DefaultEpilogueISJ_SK_SK_NS1G_6thread17LinearCombinationISJ_Li1EffLNS1L_9ScaleType4KindE0ELNS_15FloatRoundStyleE2ESJ_EENS1_15EpilogueDefaultEEEEEvvEEEEvNT_6ParamsE)
        /*0014*/ 	.word	0x00000000


	//----- nvinfo : EIATTR_MIN_STACK_SIZE
	.align		4
.L_17:
        /*0018*/ 	.byte	0x04, 0x12
        /*001a*/ 	.short	(.L_19 - .L_18)
	.align		4
.L_18:
        /*001c*/ 	.word	index@(_ZN7cutlass13device_kernelINS_4gemm6kernel13GemmUniversalIN4cute5tupleIJiiiiEEENS1_10collective13CollectiveMmaINS1_34MainloopSm90TmaGmmaWarpSpecializedILi4ENS5_IJNS4_1CILi1EEESB_SB_EEENS1_35KernelTmaWarpSpecializedCooperativeEEENS5_IJNSA_ILi256EEENSA_ILi128EEENSA_ILi64EEEEEENS_10bfloat16_tENS5_IJlSB_lEEESJ_SK_NS4_8TiledMMAINS4_8MMA_AtomIJNS4_4SM904GMMA28MMA_64x128x16_F32BF16BF16_SSILNSO_5MajorE0ELSQ_0ELNSO_7ScaleInE1ELSR_1EEEEEENS4_6LayoutINS5_IJNSA_ILi2EEESB_SB_EEENS5_IJSB_NSA_ILi0EEESX_EEEEENS5_IJNS4_10UnderscoreES10_S10_EEEEENS4_13SM90_TMA_LOADENS4_14ComposedLayoutINS4_7SwizzleILi3ELi4ELi3EEENS4_18smem_ptr_flag_bitsILi16EEENSU_INS5_IJNSA_ILi8EEESH_EEENS5_IJSH_SB_EEEEEEEvNS4_8identityES13_S1D_vS1E_EENS_8epilogue10collective6detail29Sm90TmaWarpSpecializedAdapterINS1H_15DefaultEpilogueISJ_SK_SK_NS1G_6thread17LinearCombinationISJ_Li1EffLNS1L_9ScaleType4KindE0ELNS_15FloatRoundStyleE2ESJ_EENS1_15EpilogueDefaultEEEEEvvEEEEvNT_6ParamsE)
        /*0020*/ 	.word	0x00000000
.L_19:


//--------------------- .nv.compat                --------------------------
	.section	.nv.compat,"",@"SHT_CUDA_COMPAT_INFO"
	.align	4
        /*0000*/ 	.byte	0x02, 0x09, 0x01, 0x00, 0x02, 0x02, 0x04, 0x00, 0x02, 0x05, 0x05, 0x00, 0x03, 0x07, 0x01, 0x01
        /*0010*/ 	.byte	0x02, 0x03, 0x01, 0x00, 0x02, 0x06, 0x01, 0x00, 0x04, 0x0b, 0x08, 0x00, 0x00, 0x00, 0x00, 0x00
        /*0020*/ 	.byte	0x00, 0x00, 0x00, 0x00


//--------------------- .nv.info._ZN7cutlass13device_kernelINS_4gemm6kernel13GemmUniversalIN4cute5tupleIJiiiiEEENS1_10collective13CollectiveMmaINS1_34MainloopSm90TmaGmmaWarpSpecializedILi4ENS5_IJNS4_1CILi1EEESB_SB_EEENS1_35KernelTmaWarpSpecializedCooperativeEEENS5_IJNSA_ILi256EEENSA_ILi128EEENSA_ILi64EEEEEENS_10bfloat16_tENS5_IJlSB_lEEESJ_SK_NS4_8TiledMMAINS4_8MMA_AtomIJNS4_4SM904GMMA28MMA_64x128x16_F32BF16BF16_SSILNSO_5MajorE0ELSQ_0ELNSO_7ScaleInE1ELSR_1EEEEEENS4_6LayoutINS5_IJNSA_ILi2EEESB_SB_EEENS5_IJSB_NSA_ILi0EEESX_EEEEENS5_IJNS4_10UnderscoreES10_S10_EEEEENS4_13SM90_TMA_LOADENS4_14ComposedLayoutINS4_7SwizzleILi3ELi4ELi3EEENS4_18smem_ptr_flag_bitsILi16EEENSU_INS5_IJNSA_ILi8EEESH_EEENS5_IJSH_SB_EEEEEEEvNS4_8identityES13_S1D_vS1E_EENS_8epilogue10collective6detail29Sm90TmaWarpSpecializedAdapterINS1H_15DefaultEpilogueISJ_SK_SK_NS1G_6thread17LinearCombinationISJ_Li1EffLNS1L_9ScaleType4KindE0ELNS_15FloatRoundStyleE2ESJ_EENS1_15EpilogueDefaultEEEEEvvEEEEvNT_6ParamsE --------------------------
	.section	.nv.info._ZN7cutlass13device_kernelINS_4gemm6kernel13GemmUniversalIN4cute5tupleIJiiiiEEENS1_10collective13CollectiveMmaINS1_34MainloopSm90TmaGmmaWarpSpecializedILi4ENS5_IJNS4_1CILi1EEESB_SB_EEENS1_35KernelTmaWarpSpecializedCooperativeEEENS5_IJNSA_ILi256EEENSA_ILi128EEENSA_ILi64EEEEEENS_10bfloat16_tENS5_IJlSB_lEEESJ_SK_NS4_8TiledMMAINS4_8MMA_AtomIJNS4_4SM904GMMA28MMA_64x128x16_F32BF16BF16_SSILNSO_5MajorE0ELSQ_0ELNSO_7ScaleInE1ELSR_1EEEEEENS4_6LayoutINS5_IJNSA_ILi2EEESB_SB_EEENS5_IJSB_NSA_ILi0EEESX_EEEEENS5_IJNS4_10UnderscoreES10_S10_EEEEENS4_13SM90_TMA_LOADENS4_14ComposedLayoutINS4_7SwizzleILi3ELi4ELi3EEENS4_18smem_ptr_flag_bitsILi16EEENSU_INS5_IJNSA_ILi8EEESH_EEENS5_IJSH_SB_EEEEEEEvNS4_8identityES13_S1D_vS1E_EENS_8epilogue10collective6detail29Sm90TmaWarpSpecializedAdapterINS1H_15DefaultEpilogueISJ_SK_SK_NS1G_6thread17LinearCombinationISJ_Li1EffLNS1L_9ScaleType4KindE0ELNS_15FloatRoundStyleE2ESJ_EENS1_15EpilogueDefaultEEEEEvvEEEEvNT_6ParamsE,"",@"SHT_CUDA_INFO"
	.sectionflags	@""
	.align	4


	//----- nvinfo : EIATTR_CUDA_API_VERSION
	.align		4
        /*0000*/ 	.byte	0x04, 0x37
        /*0002*/ 	.short	(.L_21 - .L_20)
.L_20:
        /*0004*/ 	.word	0x00000082


	//----- nvinfo : EIATTR_KPARAM_INFO
	.align		4
.L_21:
        /*0008*/ 	.byte	0x04, 0x17
        /*000a*/ 	.short	(.L_23 - .L_22)
.L_22:
        /*000c*/ 	.word	0x00000000
        /*0010*/ 	.short	0x0000
        /*0012*/ 	.short	0x0070
        /*0014*/ 	.byte	0x00, 0xf0, 0x01, 0x10


	//----- nvinfo : EIATTR_SPARSE_MMA_MASK
	.align		4
.L_23:
        /*0018*/ 	.byte	0x03, 0x50
        /*001a*/ 	.short	0x0000


	//----- nvinfo : EIATTR_MAXREG_COUNT
	.align		4
        /*001c*/ 	.byte	0x03, 0x1b
        /*001e*/ 	.short	0x00a8


	//----- nvinfo : EIATTR_NUM_BARRIERS
	.align		4
        /*0020*/ 	.byte	0x02, 0x4c
        /*0022*/ 	.byte	0x01
	.zero		1


	//----- nvinfo : EIATTR_EXTERNS
	.align		4
        /*0024*/ 	.byte	0x04, 0x0f
        /*0026*/ 	.short	(.L_25 - .L_24)


	//   ....[0]....
	.align		4
.L_24:
        /*0028*/ 	.word	index@(__assertfail)


	//----- nvinfo : EIATTR_MERCURY_ISA_VERSION
	.align		4
.L_25:
        /*002c*/ 	.byte	0x03, 0x5f
        /*002e*/ 	.short	0x0101


	//----- nvinfo : EIATTR_INT_WARP_WIDE_INSTR_OFFSETS
	.align		4
        /*0030*/ 	.byte	0x04, 0x31
        /*0032*/ 	.short	(.L_27 - .L_26)


	//   ....[0]....
.L_26:
        /*0034*/ 	.word	0x000003b0


	//   ....[1]....
        /*0038*/ 	.word	0x000003e0


	//   ....[2]....
        /*003c*/ 	.word	0x000004c0


	//----- nvinfo : EIATTR_COOP_GROUP_MASK_REGIDS
	.align		4
.L_27:
        /*0040*/ 	.byte	0x04, 0x29
        /*0042*/ 	.short	(.L_29 - .L_28)


	//   ....[0]....
.L_28:
        /*0044*/ 	.word	0xffffffff


	//   ....[1]....
        /*0048*/ 	.word	0xffffffff


	//   ....[2]....
        /*004c*/ 	.word	0xffffffff


	//   ....[3]....
        /*0050*/ 	.word	0xffffffff


	//   ....[4]....
        /*0054*/ 	.word	0xffffffff


	//----- nvinfo : EIATTR_COOP_GROUP_INSTR_OFFSETS
	.align		4
.L_29:
        /*0058*/ 	.byte	0x04, 0x28
        /*005a*/ 	.short	(.L_31 - .L_30)


	//   ....[0]....
.L_30:
        /*005c*/ 	.word	0x00000060


	//   ....[1]....
        /*0060*/ 	.word	0x00000070


	//   ....[2]....
        /*0064*/ 	.word	0x00000130


	//   ....[3]....
        /*0068*/ 	.word	0x000002c0


	//   ....[4]....
        /*006c*/ 	.word	0x00000f70


	//----- nvinfo : EIATTR_REG_RECONFIG
	.align		4
.L_31:
        /*0070*/ 	.byte	0x01, 0x54
	.zero		2


	//----- nvinfo : EIATTR_SYSCALL_OFFSETS
	.align		4
        /*0074*/ 	.byte	0x04, 0x46
        /*0076*/ 	.short	(.L_33 - .L_32)


	//   ....[0]....
.L_32:
        /*0078*/ 	.word	0x00001130


	//----- nvinfo : EIATTR_MBARRIER_INSTR_OFFSETS
	.align		4
.L_33:
        /*007c*/ 	.byte	0x04, 0x39
        /*007e*/ 	.short	(.L_35 - .L_34)


	//   ....[0]....
.L_34:
        /*0080*/ 	.word	0x00000230
        /*0084*/ 	.word	0x000000ff
        /*0088*/ 	.word	0x00000000
        /*008c*/ 	.short	0x0100
        /*008e*/ 	.byte	0x08
	.zero		1


	//   ....[1]....
        /*0090*/ 	.word	0x00000240
        /*0094*/ 	.word	0x000000ff
        /*0098*/ 	.word	0x00000020
        /*009c*/ 	.short	0x0100
        /*009e*/ 	.byte	0x08
	.zero		1


	//   ....[2]....
        /*00a0*/ 	.word	0x00000250
        /*00a4*/ 	.word	0x000000ff
        /*00a8*/ 	.word	0x00000008
        /*00ac*/ 	.short	0x0100
        /*00ae*/ 	.byte	0x08
	.zero		1


	//   ....[3]....
        /*00b0*/ 	.word	0x00000260
        /*00b4*/ 	.word	0x000000ff
        /*00b8*/ 	.word	0x00000028
        /*00bc*/ 	.short	0x0100
        /*00be*/ 	.byte	0x08
	.zero		1


	//   ....[4]....
        /*00c0*/ 	.word	0x00000270
        /*00c4*/ 	.word	0x000000ff
        /*00c8*/ 	.word	0x00000010
        /*00cc*/ 	.short	0x0100
        /*00ce*/ 	.byte	0x08
	.zero		1


	//   ....[5]....
        /*00d0*/ 	.word	0x00000280
        /*00d4*/ 	.word	0x000000ff
        /*00d8*/ 	.word	0x00000030
        /*00dc*/ 	.short	0x0100
        /*00de*/ 	.byte	0x08
	.zero		1


	//   ....[6]....
        /*00e0*/ 	.word	0x00000290
        /*00e4*/ 	.word	0x000000ff
        /*00e8*/ 	.word	0x00000018
        /*00ec*/ 	.short	0x0100
        /*00ee*/ 	.byte	0x08
	.zero		1


	//   ....[7]....
        /*00f0*/ 	.word	0x000002a0
        /*00f4*/ 	.word	0x000000ff
        /*00f8*/ 	.word	0x00000038
        /*00fc*/ 	.short	0x0100
        /*00fe*/ 	.byte	0x08
	.zero		1


	//   ....[8]....
        /*0100*/ 	.word	0x00000530
        /*0104*/ 	.word	0x000000ff
        /*0108*/ 	.word	0x00000050
        /*010c*/ 	.short	0x0100
        /*010e*/ 	.byte	0x06
	.zero		1


	//   ....[9]....
        /*0110*/ 	.word	0x00000590
        /*0114*/ 	.word	0x000000ff
        /*0118*/ 	.word	0x00000058
        /*011c*/ 	.short	0x0100
        /*011e*/ 	.byte	0x06
	.zero		1


	//   ....[10]....
        /*0120*/ 	.word	0x000011b0
        /*0124*/ 	.word	0x00000003
        /*0128*/ 	.word	0x00000000
        /*012c*/ 	.short	0x010a
        /*012e*/ 	.byte	0x3f
	.zero		1


	//   ....[11]....
        /*0130*/ 	.word	0x000011f0
        /*0134*/ 	.word	0x00000003
        /*0138*/ 	.word	0x00000000
        /*013c*/ 	.short	0x010a
        /*013e*/ 	.byte	0x3f
	.zero		1


	//   ....[12]....
        /*0140*/ 	.word	0x000016d0
        /*0144*/ 	.word	0x000000ff
        /*0148*/ 	.word	0x00000000
        /*014c*/ 	.short	0x010a
        /*014e*/ 	.byte	0x08
	.zero		1


	//   ....[13]....
        /*0150*/ 	.word	0x00001710
        /*0154*/ 	.word	0x000000ff
        /*0158*/ 	.word	0x00000000
        /*015c*/ 	.short	0x010a
        /*015e*/ 	.byte	0x08
	.zero		1


	//   ....[14]....
        /*0160*/ 	.word	0x00001ab0
        /*0164*/ 	.word	0x000000ff
        /*0168*/ 	.word	0x00000000
        /*016c*/ 	.short	0x0101
        /*016e*/ 	.byte	0x08
	.zero		1


	//   ....[15]....
        /*0170*/ 	.word	0x00001c90
        /*0174*/ 	.word	0x000000ff
        /*0178*/ 	.word	0x00000000
        /*017c*/ 	.short	0x0101
        /*017e*/ 	.byte	0x04
	.zero		1


	//   ....[16]....
        /*0180*/ 	.word	0x0000b550
        /*0184*/ 	.word	0x0000000c
        /*0188*/ 	.word	0x00000020
        /*018c*/ 	.short	0x010a
        /*018e*/ 	.byte	0x3f
	.zero		1


	//   ....[17]....
        /*0190*/ 	.word	0x0000b910
        /*0194*/ 	.word	0x00000005
        /*0198*/ 	.word	0x00000058
        /*019c*/ 	.short	0x0101
        /*019e*/ 	.byte	0x3f
	.zero		1


	//   ....[18]....
        /*01a0*/ 	.word	0x0000c010
        /*01a4*/ 	.word	0x00000007
        /*01a8*/ 	.word	0x00000000
        /*01ac*/ 	.short	0x010a
        /*01ae*/ 	.byte	0x3f
	.zero		1


	//   ....[19]....
        /*01b0*/ 	.word	0x0000c090
        /*01b4*/ 	.word	0x00000006
        /*01b8*/ 	.word	0x00000000
        /*01bc*/ 	.short	0x010a
        /*01be*/ 	.byte	0x3f
	.zero		1


	//   ....[20]....
        /*01c0*/ 	.word	0x0000c120
        /*01c4*/ 	.word	0x00000007
        /*01c8*/ 	.word	0x00000000
        /*01cc*/ 	.short	0x010a
        /*01ce*/ 	.byte	0x3f
	.zero		1


	//   ....[21]....
        /*01d0*/ 	.word	0x0000c1b0
        /*01d4*/ 	.word	0x00000005
        /*01d8*/ 	.word	0x00000000
        /*01dc*/ 	.short	0x010a
        /*01de*/ 	.byte	0x3f
	.zero		1


	//   ....[22]....
        /*01e0*/ 	.word	0x0000c210
        /*01e4*/ 	.word	0x00000003
        /*01e8*/ 	.word	0x00000000
        /*01ec*/ 	.short	0x010a
        /*01ee*/ 	.byte	0x3f
	.zero		1


	//   ....[23]....
        /*01f0*/ 	.word	0x0000c270
        /*01f4*/ 	.word	0x00000004
        /*01f8*/ 	.word	0x00000000
        /*01fc*/ 	.short	0x010a
        /*01fe*/ 	.byte	0x3f
	.zero		1


	//   ....[24]....
        /*0200*/ 	.word	0x0000c340
        /*0204*/ 	.word	0x0000000c
        /*0208*/ 	.word	0x00000020
        /*020c*/ 	.short	0x010a
        /*020e*/ 	.byte	0x3f
	.zero		1


	//   ....[25]....
        /*0210*/ 	.word	0x0000c410
        /*0214*/ 	.word	0x00000007
        /*0218*/ 	.word	0x00000000
        /*021c*/ 	.short	0x010a
        /*021e*/ 	.byte	0x3f
	.zero		1


	//   ....[26]....
        /*0220*/ 	.word	0x0000c460
        /*0224*/ 	.word	0x00000006
        /*0228*/ 	.word	0x00000000
        /*022c*/ 	.short	0x010a
        /*022e*/ 	.byte	0x3f
	.zero		1


	//   ....[27]....
        /*0230*/ 	.word	0x0000c4b0
        /*0234*/ 	.word	0x00000007
        /*0238*/ 	.word	0x00000000
        /*023c*/ 	.short	0x010a
        /*023e*/ 	.byte	0x3f
	.zero		1


	//----- nvinfo : EIATTR_NUM_MBARRIERS
	.align		4
.L_35:
        /*0240*/ 	.byte	0x03, 0x38
        /*0242*/ 	.short	0x000a


	//----- nvinfo : EIATTR_EXIT_INSTR_OFFSETS
	.align		4
        /*0244*/ 	.byte	0x04, 0x1c
        /*0246*/ 	.short	(.L_37 - .L_36)


	//   ....[0]....
.L_36:
        /*0248*/ 	.word	0x000005e0


	//   ....[1]....
        /*024c*/ 	.word	0x00000ea0


	//   ....[2]....
        /*0250*/ 	.word	0x0000abc0


	//   ....[3]....
        /*0254*/ 	.word	0x0000b1f0


	//   ....[4]....
        /*0258*/ 	.word	0x0000c200


	//----- nvinfo : EIATTR_MAX_THREADS
	.align		4
.L_37:
        /*025c*/ 	.byte	0x04, 0x05
        /*025e*/ 	.short	(.L_39 - .L_38)
.L_38:
        /*0260*/ 	.word	0x00000180
        /*0264*/ 	.word	0x00000001
        /*0268*/ 	.word	0x00000001


	//----- nvinfo : EIATTR_CRS_STACK_SIZE
	.align		4
.L_39:
        /*026c*/ 	.byte	0x04, 0x1e
        /*026e*/ 	.short	(.L_41 - .L_40)
.L_40:
        /*0270*/ 	.word	0x00000000


	//----- nvinfo : EIATTR_CBANK_PARAM_SIZE
	.align		4
.L_41:
        /*0274*/ 	.byte	0x03, 0x19
        /*0276*/ 	.short	0x0470


	//----- nvinfo : EIATTR_PARAM_CBANK
	.align		4
        /*0278*/ 	.byte	0x04, 0x0a
        /*027a*/ 	.short	(.L_43 - .L_42)
	.align		4
.L_42:
        /*027c*/ 	.word	index@(.nv.constant0._ZN7cutlass13device_kernelINS_4gemm6kernel13GemmUniversalIN4cute5tupleIJiiiiEEENS1_10collective13CollectiveMmaINS1_34MainloopSm90TmaGmmaWarpSpecializedILi4ENS5_IJNS4_1CILi1EEESB_SB_EEENS1_35KernelTmaWarpSpecializedCooperativeEEENS5_IJNSA_ILi256EEENSA_ILi128EEENSA_ILi64EEEEEENS_10bfloat16_tENS5_IJlSB_lEEESJ_SK_NS4_8TiledMMAINS4_8MMA_AtomIJNS4_4SM904GMMA28MMA_64x128x16_F32BF16BF16_SSILNSO_5MajorE0ELSQ_0ELNSO_7ScaleInE1ELSR_1EEEEEENS4_6LayoutINS5_IJNSA_ILi2EEESB_SB_EEENS5_IJSB_NSA_ILi0EEESX_EEEEENS5_IJNS4_10UnderscoreES10_S10_EEEEENS4_13SM90_TMA_LOADENS4_14ComposedLayoutINS4_7SwizzleILi3ELi4ELi3EEENS4_18smem_ptr_flag_bitsILi16EEENSU_INS5_IJNSA_ILi8EEESH_EEENS5_IJSH_SB_EEEEEEEvNS4_8identityES13_S1D_vS1E_EENS_8epilogue10collective6detail29Sm90TmaWarpSpecializedAdapterINS1H_15DefaultEpilogueISJ_SK_SK_NS1G_6thread17LinearCombinationISJ_Li1EffLNS1L_9ScaleType4KindE0ELNS_15FloatRoundStyleE2ESJ_EENS1_15EpilogueDefaultEEEEEvvEEEEvNT_6ParamsE)
        /*0280*/ 	.short	0x0210
        /*0282*/ 	.short	0x0470


	//----- nvinfo : EIATTR_SW_WAR
	.align		4
.L_43:
        /*0284*/ 	.byte	0x04, 0x36
        /*0286*/ 	.short	(.L_45 - .L_44)
.L_44:
        /*0288*/ 	.word	0x00000008
.L_45:


//--------------------- .nv.callgraph             --------------------------
	.section	.nv.callgraph,"",@"SHT_CUDA_CALLGRAPH"
	.align	4
	.sectionentsize	8
	.align		4
        /*0000*/ 	.word	0x00000000
	.align		4
        /*0004*/ 	.word	0xffffffff
	.align		4
        /*0008*/ 	.word	index@(_ZN7cutlass13device_kernelINS_4gemm6kernel13GemmUniversalIN4cute5tupleIJiiiiEEENS1_10collective13CollectiveMmaINS1_34MainloopSm90TmaGmmaWarpSpecializedILi4ENS5_IJNS4_1CILi1EEESB_SB_EEENS1_35KernelTmaWarpSpecializedCooperativeEEENS5_IJNSA_ILi256EEENSA_ILi128EEENSA_ILi64EEEEEENS_10bfloat16_tENS5_IJlSB_lEEESJ_SK_NS4_8TiledMMAINS4_8MMA_AtomIJNS4_4SM904GMMA28MMA_64x128x16_F32BF16BF16_SSILNSO_5MajorE0ELSQ_0ELNSO_7ScaleInE1ELSR_1EEEEEENS4_6LayoutINS5_IJNSA_ILi2EEESB_SB_EEENS5_IJSB_NSA_ILi0EEESX_EEEEENS5_IJNS4_10UnderscoreES10_S10_EEEEENS4_13SM90_TMA_LOADENS4_14ComposedLayoutINS4_7SwizzleILi3ELi4ELi3EEENS4_18smem_ptr_flag_bitsILi16EEENSU_INS5_IJNSA_ILi8EEESH_EEENS5_IJSH_SB_EEEEEEEvNS4_8identityES13_S1D_vS1E_EENS_8epilogue10collective6detail29Sm90TmaWarpSpecializedAdapterINS1H_15DefaultEpilogueISJ_SK_SK_NS1G_6thread17LinearCombinationISJ_Li1EffLNS1L_9ScaleType4KindE0ELNS_15FloatRoundStyleE2ESJ_EENS1_15EpilogueDefaultEEEEEvvEEEEvNT_6ParamsE)
	.align		4
        /*000c*/ 	.word	index@(__assertfail)
	.align		4
        /*0010*/ 	.word	0x00000000
	.align		4
        /*0014*/ 	.word	0xfffffffe
	.align		4
        /*0018*/ 	.word	0x00000000
	.align		4
        /*001c*/ 	.word	0xfffffffd
	.align		4
        /*0020*/ 	.word	0x00000000
	.align		4
        /*0024*/ 	.word	0xfffffffc


//--------------------- .nv.constant4             --------------------------
	.section	.nv.constant4,"a",@progbits
	.align	8
	.align		8
.nv.constant4:
        /*0000*/ 	.dword	__assertfail
	.align		8
        /*0008*/ 	.dword	__unnamed_1
	.align		8
        /*0010*/ 	.dword	_ZN39_INTERNAL_9651c42a_4_k_cu_55452122_30964cuda3std3__45__cpo5beginE
	.align		8
        /*0018*/ 	.dword	_ZN39_INTERNAL_9651c42a_4_k_cu_55452122_30964cuda3std3__45__cpo3endE
	.align		8
        /*0020*/ 	.dword	_ZN39_INTERNAL_9651c42a_4_k_cu_55452122_30964cuda3std3__45__cpo6cbeginE
	.align		8
        /*0028*/ 	.dword	_ZN39_INTERNAL_9651c42a_4_k_cu_55452122_30964cuda3std3__45__cpo4cendE
	.align		8
        /*0030*/ 	.dword	_ZN39_INTERNAL_9651c42a_4_k_cu_55452122_30964cuda3std3__441_GLOBAL__N__9651c42a_4_k_cu_55452122_30966ignoreE
	.align		8
        /*0038*/ 	.dword	_ZN39_INTERNAL_9651c42a_4_k_cu_55452122_30964cuda3std3__419piecewise_constructE
	.align		8
        /*0040*/ 	.dword	_ZN39_INTERNAL_9651c42a_4_k_cu_55452122_30964cuda3std3__48in_placeE
	.align		8
        /*0048*/ 	.dword	_ZN39_INTERNAL_9651c42a_4_k_cu_55452122_30964cuda3std6ranges3__45__cpo4swapE
	.align		8
        /*0050*/ 	.dword	_ZN39_INTERNAL_9651c42a_4_k_cu_55452122_30964cuda3std6ranges3__45__cpo9iter_moveE
	.align		8
        /*0058*/ 	.dword	_ZN39_INTERNAL_9651c42a_4_k_cu_55452122_30964cute7productE
	.align		8
        /*0060*/ 	.dword	_ZN39_INTERNAL_9651c42a_4_k_cu_55452122_30964cute1_E
	.align		8
        /*0068*/ 	.dword	$str$22
	.align		8
        /*0070*/ 	.dword	$str$23


//--------------------- .text._ZN7cutlass13device_kernelINS_4gemm6kernel13GemmUniversalIN4cute5tupleIJiiiiEEENS1_10collective13CollectiveMmaINS1_34MainloopSm90TmaGmmaWarpSpecializedILi4ENS5_IJNS4_1CILi1EEESB_SB_EEENS1_35KernelTmaWarpSpecializedCooperativeEEENS5_IJNSA_ILi256EEENSA_ILi128EEENSA_ILi64EEEEEENS_10bfloat16_tENS5_IJlSB_lEEESJ_SK_NS4_8TiledMMAINS4_8MMA_AtomIJNS4_4SM904GMMA28MMA_64x128x16_F32BF16BF16_SSILNSO_5MajorE0ELSQ_0ELNSO_7ScaleInE1ELSR_1EEEEEENS4_6LayoutINS5_IJNSA_ILi2EEESB_SB_EEENS5_IJSB_NSA_ILi0EEESX_EEEEENS5_IJNS4_10UnderscoreES10_S10_EEEEENS4_13SM90_TMA_LOADENS4_14ComposedLayoutINS4_7SwizzleILi3ELi4ELi3EEENS4_18smem_ptr_flag_bitsILi16EEENSU_INS5_IJNSA_ILi8EEESH_EEENS5_IJSH_SB_EEEEEEEvNS4_8identityES13_S1D_vS1E_EENS_8epilogue10collective6detail29Sm90TmaWarpSpecializedAdapterINS1H_15DefaultEpilogueISJ_SK_SK_NS1G_6thread17LinearCombinationISJ_Li1EffLNS1L_9ScaleType4KindE0ELNS_15FloatRoundStyleE2ESJ_EENS1_15EpilogueDefaultEEEEEvvEEEEvNT_6ParamsE --------------------------
	.section	.text._ZN7cutlass13device_kernelINS_4gemm6kernel13GemmUniversalIN4cute5tupleIJiiiiEEENS1_10collective13CollectiveMmaINS1_34MainloopSm90TmaGmmaWarpSpecializedILi4ENS5_IJNS4_1CILi1EEESB_SB_EEENS1_35KernelTmaWarpSpecializedCooperativeEEENS5_IJNSA_ILi256EEENSA_ILi128EEENSA_ILi64EEEEEENS_10bfloat16_tENS5_IJlSB_lEEESJ_SK_NS4_8TiledMMAINS4_8MMA_AtomIJNS4_4SM904GMMA28MMA_64x128x16_F32BF16BF16_SSILNSO_5MajorE0ELSQ_0ELNSO_7ScaleInE1ELSR_1EEEEEENS4_6LayoutINS5_IJNSA_ILi2EEESB_SB_EEENS5_IJSB_NSA_ILi0EEESX_EEEEENS5_IJNS4_10UnderscoreES10_S10_EEEEENS4_13SM90_TMA_LOADENS4_14ComposedLayoutINS4_7SwizzleILi3ELi4ELi3EEENS4_18smem_ptr_flag_bitsILi16EEENSU_INS5_IJNSA_ILi8EEESH_EEENS5_IJSH_SB_EEEEEEEvNS4_8identityES13_S1D_vS1E_EENS_8epilogue10collective6detail29Sm90TmaWarpSpecializedAdapterINS1H_15DefaultEpilogueISJ_SK_SK_NS1G_6thread17LinearCombinationISJ_Li1EffLNS1L_9ScaleType4KindE0ELNS_15FloatRoundStyleE2ESJ_EENS1_15EpilogueDefaultEEEEEvvEEEEvNT_6ParamsE,"ax",@progbits
	.align	128
.text._ZN7cutlass13device_kernelINS_4gemm6kernel13GemmUniversalIN4cute5tupleIJiiiiEEENS1_10collective13CollectiveMmaINS1_34MainloopSm90TmaGmmaWarpSpecializedILi4ENS5_IJNS4_1CILi1EEESB_SB_EEENS1_35KernelTmaWarpSpecializedCooperativeEEENS5_IJNSA_ILi256EEENSA_ILi128EEENSA_ILi64EEEEEENS_10bfloat16_tENS5_IJlSB_lEEESJ_SK_NS4_8TiledMMAINS4_8MMA_AtomIJNS4_4SM904GMMA28MMA_64x128x16_F32BF16BF16_SSILNSO_5MajorE0ELSQ_0ELNSO_7ScaleInE1ELSR_1EEEEEENS4_6LayoutINS5_IJNSA_ILi2EEESB_SB_EEENS5_IJSB_NSA_ILi0EEESX_EEEEENS5_IJNS4_10UnderscoreES10_S10_EEEEENS4_13SM90_TMA_LOADENS4_14ComposedLayoutINS4_7SwizzleILi3ELi4ELi3EEENS4_18smem_ptr_flag_bitsILi16EEENSU_INS5_IJNSA_ILi8EEESH_EEENS5_IJSH_SB_EEEEEEEvNS4_8identityES13_S1D_vS1E_EENS_8epilogue10collective6detail29Sm90TmaWarpSpecializedAdapterINS1H_15DefaultEpilogueISJ_SK_SK_NS1G_6thread17LinearCombinationISJ_Li1EffLNS1L_9ScaleType4KindE0ELNS_15FloatRoundStyleE2ESJ_EENS1_15EpilogueDefaultEEEEEvvEEEEvNT_6ParamsE:
        .type           _ZN7cutlass13device_kernelINS_4gemm6kernel13GemmUniversalIN4cute5tupleIJiiiiEEENS1_10collective13CollectiveMmaINS1_34MainloopSm90TmaGmmaWarpSpecializedILi4ENS5_IJNS4_1CILi1EEESB_SB_EEENS1_35KernelTmaWarpSpecializedCooperativeEEENS5_IJNSA_ILi256EEENSA_ILi128EEENSA_ILi64EEEEEENS_10bfloat16_tENS5_IJlSB_lEEESJ_SK_NS4_8TiledMMAINS4_8MMA_AtomIJNS4_4SM904GMMA28MMA_64x128x16_F32BF16BF16_SSILNSO_5MajorE0ELSQ_0ELNSO_7ScaleInE1ELSR_1EEEEEENS4_6LayoutINS5_IJNSA_ILi2EEESB_SB_EEENS5_IJSB_NSA_ILi0EEESX_EEEEENS5_IJNS4_10UnderscoreES10_S10_EEEEENS4_13SM90_TMA_LOADENS4_14ComposedLayoutINS4_7SwizzleILi3ELi4ELi3EEENS4_18smem_ptr_flag_bitsILi16EEENSU_INS5_IJNSA_ILi8EEESH_EEENS5_IJSH_SB_EEEEEEEvNS4_8identityES13_S1D_vS1E_EENS_8epilogue10collective6detail29Sm90TmaWarpSpecializedAdapterINS1H_15DefaultEpilogueISJ_SK_SK_NS1G_6thread17LinearCombinationISJ_Li1EffLNS1L_9ScaleType4KindE0ELNS_15FloatRoundStyleE2ESJ_EENS1_15EpilogueDefaultEEEEEvvEEEEvNT_6ParamsE,@function
        .size           _ZN7cutlass13device_kernelINS_4gemm6kernel13GemmUniversalIN4cute5tupleIJiiiiEEENS1_10collective13CollectiveMmaINS1_34MainloopSm90TmaGmmaWarpSpecializedILi4ENS5_IJNS4_1CILi1EEESB_SB_EEENS1_35KernelTmaWarpSpecializedCooperativeEEENS5_IJNSA_ILi256EEENSA_ILi128EEENSA_ILi64EEEEEENS_10bfloat16_tENS5_IJlSB_lEEESJ_SK_NS4_8TiledMMAINS4_8MMA_AtomIJNS4_4SM904GMMA28MMA_64x128x16_F32BF16BF16_SSILNSO_5MajorE0ELSQ_0ELNSO_7ScaleInE1ELSR_1EEEEEENS4_6LayoutINS5_IJNSA_ILi2EEESB_SB_EEENS5_IJSB_NSA_ILi0EEESX_EEEEENS5_IJNS4_10UnderscoreES10_S10_EEEEENS4_13SM90_TMA_LOADENS4_14ComposedLayoutINS4_7SwizzleILi3ELi4ELi3EEENS4_18smem_ptr_flag_bitsILi16EEENSU_INS5_IJNSA_ILi8EEESH_EEENS5_IJSH_SB_EEEEEEEvNS4_8identityES13_S1D_vS1E_EENS_8epilogue10collective6detail29Sm90TmaWarpSpecializedAdapterINS1H_15DefaultEpilogueISJ_SK_SK_NS1G_6thread17LinearCombinationISJ_Li1EffLNS1L_9ScaleType4KindE0ELNS_15FloatRoundStyleE2ESJ_EENS1_15EpilogueDefaultEEEEEvvEEEEvNT_6ParamsE,(.L_x_320 - _ZN7cutlass13device_kernelINS_4gemm6kernel13GemmUniversalIN4cute5tupleIJiiiiEEENS1_10collective13CollectiveMmaINS1_34MainloopSm90TmaGmmaWarpSpecializedILi4ENS5_IJNS4_1CILi1EEESB_SB_EEENS1_35KernelTmaWarpSpecializedCooperativeEEENS5_IJNSA_ILi256EEENSA_ILi128EEENSA_ILi64EEEEEENS_10bfloat16_tENS5_IJlSB_lEEESJ_SK_NS4_8TiledMMAINS4_8MMA_AtomIJNS4_4SM904GMMA28MMA_64x128x16_F32BF16BF16_SSILNSO_5MajorE0ELSQ_0ELNSO_7ScaleInE1ELSR_1EEEEEENS4_6LayoutINS5_IJNSA_ILi2EEESB_SB_EEENS5_IJSB_NSA_ILi0EEESX_EEEEENS5_IJNS4_10UnderscoreES10_S10_EEEEENS4_13SM90_TMA_LOADENS4_14ComposedLayoutINS4_7SwizzleILi3ELi4ELi3EEENS4_18smem_ptr_flag_bitsILi16EEENSU_INS5_IJNSA_ILi8EEESH_EEENS5_IJSH_SB_EEEEEEEvNS4_8identityES13_S1D_vS1E_EENS_8epilogue10collective6detail29Sm90TmaWarpSpecializedAdapterINS1H_15DefaultEpilogueISJ_SK_SK_NS1G_6thread17LinearCombinationISJ_Li1EffLNS1L_9ScaleType4KindE0ELNS_15FloatRoundStyleE2ESJ_EENS1_15EpilogueDefaultEEEEEvvEEEEvNT_6ParamsE)
        .other          _ZN7cutlass13device_kernelINS_4gemm6kernel13GemmUniversalIN4cute5tupleIJiiiiEEENS1_10collective13CollectiveMmaINS1_34MainloopSm90TmaGmmaWarpSpecializedILi4ENS5_IJNS4_1CILi1EEESB_SB_EEENS1_35KernelTmaWarpSpecializedCooperativeEEENS5_IJNSA_ILi256EEENSA_ILi128EEENSA_ILi64EEEEEENS_10bfloat16_tENS5_IJlSB_lEEESJ_SK_NS4_8TiledMMAINS4_8MMA_AtomIJNS4_4SM904GMMA28MMA_64x128x16_F32BF16BF16_SSILNSO_5MajorE0ELSQ_0ELNSO_7ScaleInE1ELSR_1EEEEEENS4_6LayoutINS5_IJNSA_ILi2EEESB_SB_EEENS5_IJSB_NSA_ILi0EEESX_EEEEENS5_IJNS4_10UnderscoreES10_S10_EEEEENS4_13SM90_TMA_LOADENS4_14ComposedLayoutINS4_7SwizzleILi3ELi4ELi3EEENS4_18smem_ptr_flag_bitsILi16EEENSU_INS5_IJNSA_ILi8EEESH_EEENS5_IJSH_SB_EEEEEEEvNS4_8identityES13_S1D_vS1E_EENS_8epilogue10collective6detail29Sm90TmaWarpSpecializedAdapterINS1H_15DefaultEpilogueISJ_SK_SK_NS1G_6thread17LinearCombinationISJ_Li1EffLNS1L_9ScaleType4KindE0ELNS_15FloatRoundStyleE2ESJ_EENS1_15EpilogueDefaultEEEEEvvEEEEvNT_6ParamsE,@"STO_CUDA_ENTRY STV_DEFAULT"
_ZN7cutlass13device_kernelINS_4gemm6kernel13GemmUniversalIN4cute5tupleIJiiiiEEENS1_10collective13CollectiveMmaINS1_34MainloopSm90TmaGmmaWarpSpecializedILi4ENS5_IJNS4_1CILi1EEESB_SB_EEENS1_35KernelTmaWarpSpecializedCooperativeEEENS5_IJNSA_ILi256EEENSA_ILi128EEENSA_ILi64EEEEEENS_10bfloat16_tENS5_IJlSB_lEEESJ_SK_NS4_8TiledMMAINS4_8MMA_AtomIJNS4_4SM904GMMA28MMA_64x128x16_F32BF16BF16_SSILNSO_5MajorE0ELSQ_0ELNSO_7ScaleInE1ELSR_1EEEEEENS4_6LayoutINS5_IJNSA_ILi2EEESB_SB_EEENS5_IJSB_NSA_ILi0EEESX_EEEEENS5_IJNS4_10UnderscoreES10_S10_EEEEENS4_13SM90_TMA_LOADENS4_14ComposedLayoutINS4_7SwizzleILi3ELi4ELi3EEENS4_18smem_ptr_flag_bitsILi16EEENSU_INS5_IJNSA_ILi8EEESH_EEENS5_IJSH_SB_EEEEEEEvNS4_8identityES13_S1D_vS1E_EENS_8epilogue10collective6detail29Sm90TmaWarpSpecializedAdapterINS1H_15DefaultEpilogueISJ_SK_SK_NS1G_6thread17LinearCombinationISJ_Li1EffLNS1L_9ScaleType4KindE0ELNS_15FloatRoundStyleE2ESJ_EENS1_15EpilogueDefaultEEEEEvvEEEEvNT_6ParamsE:
[----:B------:R-:W0:Y:S01]  /*0000*/  LDC R1, c[0x0][0x28] ;  /* 0x00000a00ff017b82 */ /* 0x000e220000000800 */
[----:B------:R-:W1:Y:S01]  /*0010*/  S2R R18, SR_TID.X ;  /* 0x0000000000127919 */ /* 0x000e620000002100 */
[----:B------:R-:W-:Y:S01]  /*0020*/  ELECT P0, URZ, PT ;  /* 0x00000000003f782f */ /* 0x000fe20003800000 */
[----:B------:R-:W-:Y:S01]  /*0030*/  BSSY B0, `(.L_x_0) ;  /* 0x000000f000007945 */ /* 0x000fe20003800000 */
[--C-:B-1----:R-:W-:Y:S02]  /*0040*/  SHF.R.U32.HI R0, RZ, 0x5, R18.reuse ;  /* 0x00000005ff007819 */ /* 0x102fe40000011612 */
[----:B------:R-:W-:-:S03]  /*0050*/  SHF.R.U32.HI R22, RZ, 0x7, R18 ;  /* 0x00000007ff167819 */ /* 0x000fc60000011612 */
[----:B------:R-:W1:Y:S04]  /*0060*/  SHFL.IDX PT, R5, R0, RZ, 0x1f ;  /* 0x00001fff00057589 */ /* 0x000e6800000e0000 */
[----:B------:R2:W3:Y:S01]  /*0070*/  SHFL.IDX PT, R8, R22, RZ, 0x1f ;  /* 0x00001fff16087589 */ /* 0x0004e200000e0000 */
[----:B-1----:R-:W-:-:S13]  /*0080*/  ISETP.NE.OR P0, PT, R5, RZ, !P0 ;  /* 0x000000ff0500720c */ /* 0x002fda0004705670 */
[----:B0-23--:R-:W-:Y:S05]  /*0090*/  @P0 BRA `(.L_x_1) ;  /* 0x0000000000200947 */ /* 0x00dfea0003800000 */
[----:B------:R-:W-:Y:S02]  /*00a0*/  ULDC.64 UR4, c[0x0][0x198] ;  /* 0x0000660000047ab9 */ /* 0x000fe40000000a00 */
[----:B------:R-:W-:Y:S02]  /*00b0*/  UIADD3 UR6, UP0, UR4, 0xf0, URZ ;  /* 0x000000f004067890 */ /* 0x000fe4000ff1e03f */
[----:B------:R-:W-:Y:S02]  /*00c0*/  UIADD3 UR4, UP1, UR4, 0x1f0, URZ ;  /* 0x000001f004047890 */ /* 0x000fe4000ff3e03f */
[----:B------:R-:W-:Y:S02]  /*00d0*/  UIADD3.X UR7, URZ, UR5, URZ, UP0, !UPT ;  /* 0x000000053f077290 */ /* 0x000fe400087fe43f */
[----:B------:R-:W-:-:S07]  /*00e0*/  UIADD3.X UR5, URZ, UR5, URZ, UP1, !UPT ;  /* 0x000000053f057290 */ /* 0x000fce0008ffe43f */
[----:B------:R0:W-:Y:S02]  /*00f0*/  UTMACCTL.PF [UR6] ;  /* 0x00000000060079b9 */ /* 0x0001e40008040000 */
[----:B------:R0:W-:Y:S02]  /*0100*/  UTMACCTL.PF [UR4] ;  /* 0x00000000040079b9 */ /* 0x0001e40008040000 */
[----:B0-----:R-:W-:Y:S01]  /*0110*/  NOP ;  /* 0x0000000000007918 */ /* 0x001fe20000000000 */
.L_x_1:
[----:B------:R-:W-:Y:S05]  /*0120*/  BSYNC B0 ;  /* 0x0000000000007941 */ /* 0x000fea0003800000 */
.L_x_0:
[----:B------:R-:W0:Y:S02]  /*0130*/  SHFL.IDX PT, R2, R0, RZ, 0x1f ;  /* 0x00001fff00027589 */ /* 0x000e2400000e0000 */
[----:B0-----:R-:W-:-:S13]  /*0140*/  ISETP.NE.AND P0, PT, R2, RZ, PT ;  /* 0x000000ff0200720c */ /* 0x001fda0003f05270 */
[----:B------:R-:W-:Y:S05]  /*0150*/  @P0 BRA `(.L_x_2) ;  /* 0x0000000000580947 */ /* 0x000fea0003800000 */
[----:B------:R-:W0:Y:S01]  /*0160*/  S2UR UR8, SR_CgaCtaId ;  /* 0x00000000000879c3 */ /* 0x000e220000008800 */
[----:B------:R-:W-:Y:S01]  /*0170*/  UMOV UR4, 0x400 ;  /* 0x0000040000047882 */ /* 0x000fe20000000000 */
[----:B------:R-:W-:Y:S01]  /*0180*/  UMOV UR5, 0x1 ;  /* 0x0000000100057882 */ /* 0x000fe20000000000 */
[----:B------:R-:W-:Y:S01]  /*0190*/  UMOV UR6, 0x100 ;  /* 0x0000010000067882 */ /* 0x000fe20000000000 */
[----:B------:R-:W-:Y:S01]  /*01a0*/  ELECT P0, URZ, PT ;  /* 0x00000000003f782f */ /* 0x000fe20003800000 */
[----:B------:R-:W-:-:S04]  /*01b0*/  UIADD3 UR6, -UR6, 0x100000, URZ ;  /* 0x0010000006067890 */ /* 0x000fc8000fffe13f */
[----:B------:R-:W-:Y:S02]  /*01c0*/  USHF.L.U32 UR7, UR6, 0xb, URZ ;  /* 0x0000000b06077899 */ /* 0x000fe4000800063f */
[----:B------:R-:W-:Y:S02]  /*01d0*/  USHF.L.U32 UR6, UR6, 0x1, URZ ;  /* 0x0000000106067899 */ /* 0x000fe4000800063f */
[----:B0-----:R-:W-:Y:S02]  /*01e0*/  ULEA UR8, UR8, UR4, 0x18 ;  /* 0x0000000408087291 */ /* 0x001fe4000f8ec03f */
[----:B------:R-:W-:-:S04]  /*01f0*/  UIADD3 UR4, -UR5, 0x100000, URZ ;  /* 0x0010000005047890 */ /* 0x000fc8000fffe13f */
[----:B------:R-:W-:Y:S02]  /*0200*/  USHF.L.U32 UR5, UR4, 0xb, URZ ;  /* 0x0000000b04057899 */ /* 0x000fe4000800063f */
[----:B------:R-:W-:Y:S01]  /*0210*/  USHF.L.U32 UR4, UR4, 0x1, URZ ;  /* 0x0000000104047899 */ /* 0x000fe2000800063f */
[----:B------:R-:W0:Y:S11]  /*0220*/  FENCE.VIEW.ASYNC.S ;  /* 0x00000000000073c6 */ /* 0x000e360000000000 */
[----:B0-----:R0:W1:Y:S01]  /*0230*/  SYNCS.EXCH.64 URZ, [UR8], UR4 ;  /* 0x00000004083f75b2 */ /* 0x0010620008000100 */
[----:B------:R0:W2:Y:S01]  /*0240*/  SYNCS.EXCH.64 URZ, [UR8+0x20], UR6 ;  /* 0x00002006083f75b2 */ /* 0x0000a20008000100 */
[----:B------:R0:W3:Y:S01]  /*0250*/  SYNCS.EXCH.64 URZ, [UR8+0x8], UR4 ;  /* 0x00000804083f75b2 */ /* 0x0000e20008000100 */
[----:B------:R0:W4:Y:S01]  /*0260*/  SYNCS.EXCH.64 URZ, [UR8+0x28], UR6 ;  /* 0x00002806083f75b2 */ /* 0x0001220008000100 */
[----:B------:R0:W0:Y:S01]  /*0270*/  SYNCS.EXCH.64 URZ, [UR8+0x10], UR4 ;  /* 0x00001004083f75b2 */ /* 0x0000220008000100 */
[----:B------:R0:W0:Y:S01]  /*0280*/  SYNCS.EXCH.64 URZ, [UR8+0x30], UR6 ;  /* 0x00003006083f75b2 */ /* 0x0000220008000100 */
[----:B------:R0:W0:Y:S01]  /*0290*/  SYNCS.EXCH.64 URZ, [UR8+0x18], UR4 ;  /* 0x00001804083f75b2 */ /* 0x0000220008000100 */
[----:B------:R0:W0:Y:S01]  /*02a0*/  SYNCS.EXCH.64 URZ, [UR8+0x38], UR6 ;  /* 0x00003806083f75b2 */ /* 0x0000220008000100 */
[----:B------:R-:W-:Y:S01]  /*02b0*/  NOP ;  /* 0x0000000000007918 */ /* 0x000fe20000000000 */
.L_x_2:
[----:B------:R-:W5:Y:S01]  /*02c0*/  SHFL.IDX PT, R0, R0, RZ, 0x1f ;  /* 0x00001fff00007589 */ /* 0x000f6200000e0000 */
[----:B------:R-:W-:Y:S01]  /*02d0*/  ELECT P0, URZ, PT ;  /* 0x00000000003f782f */ /* 0x000fe20003800000 */
[----:B------:R-:W1:Y:S01]  /*02e0*/  LDC R2, c[0x0][0x65c] ;  /* 0x00019700ff027b82 */ /* 0x000e620000000800 */
[----:B------:R-:W-:Y:S01]  /*02f0*/  SHF.R.S32.HI R6, RZ, 0x1f, R5 ;  /* 0x0000001fff067819 */ /* 0x000fe20000011405 */
[----:B------:R-:W2:Y:S01]  /*0300*/  S2R R3, SR_CTAID.Y ;  /* 0x0000000000037919 */ /* 0x000ea20000002600 */
[----:B0-----:R-:W-:Y:S01]  /*0310*/  UMOV UR4, 0x20 ;  /* 0x0000002000047882 */ /* 0x001fe20000000000 */
[----:B------:R-:W-:Y:S01]  /*0320*/  ISETP.NE.AND P2, PT, R8, RZ, PT ;  /* 0x000000ff0800720c */ /* 0x000fe20003f45270 */
[----:B------:R-:W-:Y:S01]  /*0330*/  NOP ;  /* 0x0000000000007918 */ /* 0x000fe20000000000 */
[----:B------:R-:W0:Y:S01]  /*0340*/  S2R R4, SR_CTAID.X ;  /* 0x0000000000047919 */ /* 0x000e220000002500 */
[----:B------:R-:W-:Y:S01]  /*0350*/  LEA.HI R6, R6, R5, RZ, 0x2 ;  /* 0x0000000506067211 */ /* 0x000fe200078f10ff */
[----:B------:R-:W-:Y:S01]  /*0360*/  NOP ;  /* 0x0000000000007918 */ /* 0x000fe20000000000 */
[----:B-----5:R-:W-:-:S02]  /*0370*/  ISETP.NE.OR P0, PT, R0, RZ, !P0 ;  /* 0x000000ff0000720c */ /* 0x020fc40004705670 */
[----:B-1----:R-:W-:-:S04]  /*0380*/  ISETP.NE.AND P3, PT, R2, 0x1, PT ;  /* 0x000000010200780c */ /* 0x002fc80003f65270 */
[----:B------:R-:W-:Y:S02]  /*0390*/  P2R R0, PR, RZ, 0x8 ;  /* 0x00000008ff007803 */ /* 0x000fe40000000000 */
[----:B------:R-:W-:-:S05]  /*03a0*/  LOP3.LUT R0, R6, 0xfffffffc, RZ, 0xc0, !PT ;  /* 0xfffffffc06007812 */ /* 0x000fca00078ec0ff */
[----:B------:R-:W-:Y:S01]  /*03b0*/  VOTEU.ALL UP0, P0 ;  /* 0x00000000003f7886 */ /* 0x000fe20000000000 */
[----:B------:R-:W-:Y:S01]  /*03c0*/  IMAD.IADD R0, R5, 0x1, -R0 ;  /* 0x0000000105007824 */ /* 0x000fe200078e0a00 */
[----:B------:R-:W0:Y:S01]  /*03d0*/  @P3 LDC R17, c[0x0][0x10] ;  /* 0x00000400ff113b82 */ /* 0x000e220000000800 */
[----:B------:R-:W-:Y:S01]  /*03e0*/  VOTEU.ALL UP1, P0 ;  /* 0x00000000003f7886 */ /* 0x000fe20000020000 */
[----:B--2---:R-:W-:Y:S01]  /*03f0*/  @P3 IMAD.MOV.U32 R6, RZ, RZ, R3 ;  /* 0x000000ffff063224 */ /* 0x004fe200078e0003 */
[----:B------:R-:W-:Y:S01]  /*0400*/  @!UP0 UMOV UR6, 0x400 ;  /* 0x0000040000068882 */ /* 0x000fe20000000000 */
[----:B------:R-:W-:-:S04]  /*0410*/  @!UP0 UIADD3 UR4, -UR4, 0x100000, URZ ;  /* 0x0010000004048890 */ /* 0x000fc8000fffe13f */
[----:B------:R-:W-:Y:S02]  /*0420*/  @!UP0 USHF.L.U32 UR5, UR4, 0xb, URZ ;  /* 0x0000000b04058899 */ /* 0x000fe4000800063f */
[----:B------:R-:W-:Y:S01]  /*0430*/  @!UP0 USHF.L.U32 UR4, UR4, 0x1, URZ ;  /* 0x0000000104048899 */ /* 0x000fe2000800063f */
[----:B------:R-:W-:Y:S02]  /*0440*/  @P3 IMAD.MOV.U32 R7, RZ, RZ, RZ ;  /* 0x000000ffff073224 */ /* 0x000fe400078e00ff */
[----:B------:R-:W-:Y:S01]  /*0450*/  IMAD.MOV.U32 R5, RZ, RZ, RZ ;  /* 0x000000ffff057224 */ /* 0x000fe200078e00ff */
[----:B------:R-:W1:Y:S01]  /*0460*/  @!UP0 S2UR UR7, SR_CgaCtaId ;  /* 0x00000000000789c3 */ /* 0x000e620000008800 */
[----:B------:R-:W-:-:S07]  /*0470*/  @P3 IMAD.MOV.U32 R11, RZ, RZ, RZ ;  /* 0x000000ffff0b3224 */ /* 0x000fce00078e00ff */
[----:B------:R-:W2:Y:S01]  /*0480*/  @!P3 LDC R9, c[0x0][0xc] ;  /* 0x00000300ff09bb82 */ /* 0x000ea20000000800 */
[----:B0-----:R-:W-:-:S04]  /*0490*/  @P3 IMAD.WIDE.U32 R16, R4, R17, R6 ;  /* 0x0000001104103225 */ /* 0x001fc800078e0006 */
[----:B------:R-:W-:Y:S01]  /*04a0*/  @P3 IMAD.IADD R17, R17, 0x1, R11 ;  /* 0x0000000111113824 */ /* 0x000fe200078e020b */
[----:B-1----:R-:W-:Y:S01]  /*04b0*/  @!UP0 ULEA UR6, UR7, UR6, 0x18 ;  /* 0x0000000607068291 */ /* 0x002fe2000f8ec03f */
[----:B------:R-:W-:Y:S01]  /*04c0*/  VOTEU.ALL UP0, P0 ;  /* 0x00000000003f7886 */ /* 0x000fe20000000000 */
[----:B------:R-:W-:-:S04]  /*04d0*/  ISETP.NE.AND P0, PT, R0, 0x3, PT ;  /* 0x000000030000780c */ /* 0x000fc80003f05270 */
[----:B------:R-:W-:Y:S01]  /*04e0*/  ISETP.EQ.OR P0, PT, R0, RZ, !P0 ;  /* 0x000000ff0000720c */ /* 0x000fe20004702670 */
[----:B--2---:R-:W-:-:S03]  /*04f0*/  @!P3 IMAD.WIDE.U32 R6, R9, R3, R4 ;  /* 0x000000030906b225 */ /* 0x004fc600078e0004 */
[C---:B------:R-:W-:Y:S01]  /*0500*/  ISETP.EQ.AND P0, PT, R8.reuse, RZ, P0 ;  /* 0x000000ff0800720c */ /* 0x040fe20000702270 */
[----:B------:R-:W-:Y:S01]  /*0510*/  VIADD R8, R8, 0xffffffff ;  /* 0xffffffff08087836 */ /* 0x000fe20000000000 */
[----:B------:R-:W0:Y:S02]  /*0520*/  FENCE.VIEW.ASYNC.S ;  /* 0x00000000000073c6 */ /* 0x000e240000000000 */
[----:B0-----:R0:W3:Y:S01]  /*0530*/  @!UP0 SYNCS.EXCH.64 URZ, [UR6+0x50], UR4 ;  /* 0x00005004063f85b2 */ /* 0x0010e20008000100 */
[----:B------:R-:W-:Y:S01]  /*0540*/  @!P3 IMAD.MOV.U32 R16, RZ, RZ, R6 ;  /* 0x000000ffff10b224 */ /* 0x000fe200078e0006 */
[----:B------:R-:W-:Y:S01]  /*0550*/  SEL R19, RZ, 0x1, !P0 ;  /* 0x00000001ff137807 */ /* 0x000fe20004000000 */
[----:B------:R-:W-:Y:S01]  /*0560*/  @!P3 IMAD.MOV.U32 R17, RZ, RZ, R7 ;  /* 0x000000ffff11b224 */ /* 0x000fe200078e0007 */
[----:B------:R-:W-:-:S04]  /*0570*/  ISETP.GE.U32.AND P1, PT, R8, 0x2, PT ;  /* 0x000000020800780c */ /* 0x000fc80003f26070 */
[----:B------:R-:W-:Y:S01]  /*0580*/  SEL R19, R19, 0x2, P1 ;  /* 0x0000000213137807 */ /* 0x000fe20000800000 */
[----:B------:R0:W3:Y:S01]  /*0590*/  @!UP1 SYNCS.EXCH.64 URZ, [UR6+0x58], UR4 ;  /* 0x00005804063f95b2 */ /* 0x0000e20008000100 */
[----:B------:R-:W-:Y:S01]  /*05a0*/  NOP ;  /* 0x0000000000007918 */ /* 0x000fe20000000000 */
[----:B---34-:R-:W-:Y:S06]  /*05b0*/  BAR.SYNC.DEFER_BLOCKING 0x0 ;  /* 0x0000000000007b1d */ /* 0x018fec0000010000 */
[----:B------:R-:W-:Y:S05]  /*05c0*/  @!P2 BRA `(.L_x_3) ;  /* 0x000000a40080a947 */ /* 0x000fea0003800000 */
[----:B------:R-:W-:-:S13]  /*05d0*/  ISETP.GT.U32.AND P0, PT, R8, 0x1, PT ;  /* 0x000000010800780c */ /* 0x000fda0003f04070 */
[----:B0-----:R-:W-:Y:S05]  /*05e0*/  @P0 EXIT ;  /* 0x000000000000094d */ /* 0x001fea0003800000 */
[----:B------:R-:W-:Y:S01]  /*05f0*/  ULDC.64 UR4, c[0x0][0x650] ;  /* 0x0001940000047ab9 */ /* 0x000fe20000000a00 */
[----:B------:R-:W-:Y:S01]  /*0600*/  PRMT R0, RZ, 0x7610, R0 ;  /* 0x00007610ff007816 */ /* 0x000fe20000000000 */
[----:B------:R-:W-:Y:S01]  /*0610*/  IMAD.MOV.U32 R153, RZ, RZ, -0x1 ;  /* 0xffffffffff997424 */ /* 0x000fe200078e00ff */
[----:B------:R-:W-:Y:S01]  /*0620*/  ISETP.GE.U32.AND P0, PT, R16, UR4, PT ;  /* 0x0000000410007c0c */ /* 0x000fe2000bf06070 */
[----:B------:R-:W-:Y:S01]  /*0630*/  IMAD.MOV.U32 R23, RZ, RZ, -0x1 ;  /* 0xffffffffff177424 */ /* 0x000fe200078e00ff */
[----:B------:R-:W-:Y:S02]  /*0640*/  MOV R152, 0xffffffff ;  /* 0xffffffff00987802 */ /* 0x000fe40000000f00 */
[----:B------:R-:W-:-:S13]  /*0650*/  ISETP.GE.U32.AND.EX P0, PT, R17, UR5, PT, P0 ;  /* 0x0000000511007c0c */ /* 0x000fda000bf06100 */
[----:B------:R-:W-:Y:S05]  /*0660*/  @P0 BRA `(.L_x_4) ;  /* 0x0000000400540947 */ /* 0x000fea0003800000 */
[----:B------:R-:W0:Y:S01]  /*0670*/  LDC.64 R14, c[0x0][0x628] ;  /* 0x00018a00ff0e7b82 */ /* 0x000e220000000a00 */
[----:B------:R-:W-:Y:S02]  /*0680*/  IMAD.MOV.U32 R6, RZ, RZ, R16 ;  /* 0x000000ffff067224 */ /* 0x000fe400078e0010 */
[----:B------:R-:W-:-:S05]  /*0690*/  IMAD.MOV.U32 R7, RZ, RZ, R17 ;  /* 0x000000ffff077224 */ /* 0x000fca00078e0011 */
[----:B------:R-:W1:Y:S08]  /*06a0*/  LDC R0, c[0x0][0x630] ;  /* 0x00018c00ff007b82 */ /* 0x000e700000000800 */
[----:B------:R-:W2:Y:S01]  /*06b0*/  LDC.64 R20, c[0x0][0x620] ;  /* 0x00018800ff147b82 */ /* 0x000ea20000000a00 */
[----:B0-----:R-:W-:-:S04]  /*06c0*/  ISETP.NE.U32.AND P0, PT, R14, RZ, PT ;  /* 0x000000ff0e00720c */ /* 0x001fc80003f05070 */
[----:B------:R-:W-:-:S13]  /*06d0*/  ISETP.NE.AND.EX P0, PT, R15, RZ, PT, P0 ;  /* 0x000000ff0f00720c */ /* 0x000fda0003f05300 */
[----:B-12---:R-:W-:Y:S05]  /*06e0*/  @!P0 BRA `(.L_x_5) ;  /* 0x0000000000288947 */ /* 0x006fea0003800000 */
[----:B------:R-:W0:Y:S02]  /*06f0*/  LDC R11, c[0x0][0x634] ;  /* 0x00018d00ff0b7b82 */ /* 0x000e240000000800 */
[----:B0-----:R-:W-:-:S05]  /*0700*/  IADD3 R11, P0, R16, R11, RZ ;  /* 0x0000000b100b7210 */ /* 0x001fca0007f1e0ff */
[----:B------:R-:W-:-:S04]  /*0710*/  IMAD.X R13, RZ, RZ, R17, P0 ;  /* 0x000000ffff0d7224 */ /* 0x000fc800000e0611 */
[----:B------:R-:W-:-:S04]  /*0720*/  IMAD.WIDE.U32 R6, R13, R14, RZ ;  /* 0x0000000e0d067225 */ /* 0x000fc800078e00ff */
[----:B------:R-:W-:-:S04]  /*0730*/  IMAD.WIDE.U32 R8, P0, R11, R15, R6 ;  /* 0x0000000f0b087225 */ /* 0x000fc80007800006 */
[----:B------:R-:W-:-:S04]  /*0740*/  IMAD.WIDE.U32 R6, R11, R14, RZ ;  /* 0x0000000e0b067225 */ /* 0x000fc800078e00ff */
[----:B------:R-:W-:Y:S01]  /*0750*/  IMAD.X R11, RZ, RZ, RZ, P0 ;  /* 0x000000ffff0b7224 */ /* 0x000fe200000e06ff */
[----:B------:R-:W-:Y:S01]  /*0760*/  IADD3 RZ, P0, R7, R8, RZ ;  /* 0x0000000807ff7210 */ /* 0x000fe20007f1e0ff */
[----:B------:R-:W-:-:S04]  /*0770*/  IMAD.MOV.U32 R10, RZ, RZ, R9 ;  /* 0x000000ffff0a7224 */ /* 0x000fc800078e0009 */
[----:B------:R-:W-:-:S08]  /*0780*/  IMAD.WIDE.U32.X R6, R13, R15, R10, P0 ;  /* 0x0000000f0d067225 */ /* 0x000fd000000e040a */
.L_x_5:
[-CC-:B------:R-:W-:Y:S01]  /*0790*/  SHF.R.U64 R23, R6, R0.reuse, R7.reuse ;  /* 0x0000000006177219 */ /* 0x180fe20000001207 */
[----:B------:R-:W0:Y:S01]  /*07a0*/  LDC R10, c[0x0][0x618] ;  /* 0x00018600ff0a7b82 */ /* 0x000e220000000800 */
[----:B------:R-:W-:Y:S01]  /*07b0*/  SHF.R.U32.HI R5, RZ, R0, R7 ;  /* 0x00000000ff057219 */ /* 0x000fe20000011607 */
[----:B------:R-:W-:Y:S01]  /*07c0*/  ULDC UR4, c[0x0][0x150] ;  /* 0x0000540000047ab9 */ /* 0x000fe20000000800 */
[----:B------:R-:W-:Y:S02]  /*07d0*/  I2FP.F32.U32 R0, R4 ;  /* 0x0000000400007245 */ /* 0x000fe40000201000 */
[----:B------:R-:W-:-:S03]  /*07e0*/  IADD3 R9, P0, RZ, -R23, RZ ;  /* 0x80000017ff097210 */ /* 0x000fc60007f1e0ff */
[----:B------:R-:W1:Y:S01]  /*07f0*/  LDC.64 R28, c[0x0][0x640] ;  /* 0x00019000ff1c7b82 */ /* 0x000e620000000a00 */
[----:B------:R-:W-:Y:S01]  /*0800*/  FMUL R0, R0, UR4 ;  /* 0x0000000400007c20 */ /* 0x000fe20008400000 */
[----:B------:R-:W-:Y:S01]  /*0810*/  IMAD.X R11, RZ, RZ, ~R5, P0 ;  /* 0x000000ffff0b7224 */ /* 0x000fe200000e0e05 */
[----:B------:R-:W-:Y:S01]  /*0820*/  ULDC UR4, c[0x0][0x154] ;  /* 0x0000550000047ab9 */ /* 0x000fe20000000800 */
[----:B------:R-:W-:-:S03]  /*0830*/  IMAD.WIDE.U32 R6, R9, R20, R16 ;  /* 0x0000001409067225 */ /* 0x000fc600078e0010 */
[----:B------:R-:W2:Y:S01]  /*0840*/  F2I.U32.TRUNC.NTZ R0, R0 ;  /* 0x0000000000007305 */ /* 0x000ea2000020f000 */
[----:B------:R-:W3:Y:S01]  /*0850*/  LDC R5, c[0x0][0x144] ;  /* 0x00005100ff057b82 */ /* 0x000ee20000000800 */
[----:B------:R-:W-:-:S04]  /*0860*/  IMAD R8, R11, R20, RZ ;  /* 0x000000140b087224 */ /* 0x000fc800078e02ff */
[----:B------:R-:W-:-:S03]  /*0870*/  IMAD R9, R9, R21, R8 ;  /* 0x0000001509097224 */ /* 0x000fc600078e0208 */
[----:B------:R-:W4:Y:S01]  /*0880*/  LDC R12, c[0x0][0x608] ;  /* 0x00018200ff0c7b82 */ /* 0x000f220000000800 */
[----:B------:R-:W-:Y:S02]  /*0890*/  IMAD.IADD R7, R7, 0x1, R9 ;  /* 0x0000000107077824 */ /* 0x000fe400078e0209 */
[----:B------:R-:W-:-:S03]  /*08a0*/  IMAD.MOV.U32 R9, RZ, RZ, -0x1 ;  /* 0xffffffffff097424 */ /* 0x000fc600078e00ff */
[-CC-:B0-----:R-:W-:Y:S02]  /*08b0*/  SHF.R.U64 R20, R6, R10.reuse, R7.reuse ;  /* 0x0000000a06147219 */ /* 0x181fe40000001207 */
[----:B------:R-:W0:Y:S01]  /*08c0*/  LDC R26, c[0x0][0x658] ;  /* 0x00019600ff1a7b82 */ /* 0x000e220000000800 */
[----:B------:R-:W-:Y:S02]  /*08d0*/  I2FP.F32.U32 R6, R3 ;  /* 0x0000000300067245 */ /* 0x000fe40000201000 */
[----:B--2---:R-:W-:Y:S02]  /*08e0*/  IADD3 R8, -R0, RZ, RZ ;  /* 0x000000ff00087210 */ /* 0x004fe40007ffe1ff */
[----:B-1----:R-:W-:Y:S01]  /*08f0*/  ISETP.NE.U32.AND P0, PT, R28, RZ, PT ;  /* 0x000000ff1c00720c */ /* 0x002fe20003f05070 */
[----:B------:R-:W-:Y:S01]  /*0900*/  FMUL R6, R6, UR4 ;  /* 0x0000000406067c20 */ /* 0x000fe20008400000 */
[----:B------:R-:W-:Y:S01]  /*0910*/  SHF.R.U32.HI R7, RZ, R10, R7 ;  /* 0x0000000aff077219 */ /* 0x000fe20000011607 */
[----:B------:R-:W1:Y:S01]  /*0920*/  LDC R14, c[0x0][0x148] ;  /* 0x00005200ff0e7b82 */ /* 0x000e620000000800 */
[----:B------:R-:W-:Y:S01]  /*0930*/  ISETP.NE.AND.EX P0, PT, R29, RZ, PT, P0 ;  /* 0x000000ff1d00720c */ /* 0x000fe20003f05300 */
[----:B---3--:R-:W-:-:S06]  /*0940*/  IMAD R0, R5, R8, R4 ;  /* 0x0000000805007224 */ /* 0x008fcc00078e0204 */
[----:B------:R-:W2:Y:S01]  /*0950*/  LDC R24, c[0x0][0x600] ;  /* 0x00018000ff187b82 */ /* 0x000ea20000000800 */
[-CC-:B----4-:R-:W-:Y:S02]  /*0960*/  SHF.R.U64 R30, R20, R12.reuse, R7.reuse ;  /* 0x0000000c141e7219 */ /* 0x190fe40000001207 */
[----:B------:R-:W-:Y:S01]  /*0970*/  SHF.R.U32.HI R5, RZ, R12, R7 ;  /* 0x0000000cff057219 */ /* 0x000fe20000011607 */
[----:B------:R-:W-:Y:S01]  /*0980*/  IMAD.MOV.U32 R7, RZ, RZ, 0x1 ;  /* 0x00000001ff077424 */ /* 0x000fe200078e00ff */
[----:B------:R3:W4:Y:S03]  /*0990*/  F2I.U32.TRUNC.NTZ R12, R6 ;  /* 0x00000006000c7305 */ /* 0x000726000020f000 */
[----:B------:R-:W1:Y:S01]  /*09a0*/  LDC R15, c[0x0][0x648] ;  /* 0x00019200ff0f7b82 */ /* 0x000e620000000800 */
[-C--:B0-----:R-:W-:Y:S02]  /*09b0*/  SHF.L.U32 R4, R9, R26.reuse, RZ ;  /* 0x0000001a09047219 */ /* 0x081fe400000006ff */
[----:B------:R-:W-:-:S02]  /*09c0*/  SHF.R.U64 R32, R30, R26, R5 ;  /* 0x0000001a1e207219 */ /* 0x000fc40000001205 */
[----:B------:R-:W-:Y:S02]  /*09d0*/  LOP3.LUT R11, RZ, R4, RZ, 0x33, !PT ;  /* 0x00000004ff0b7212 */ /* 0x000fe400078e33ff */
[-C--:B------:R-:W-:Y:S01]  /*09e0*/  SHF.R.U32.HI R5, RZ, R26.reuse, R5 ;  /* 0x0000001aff057219 */ /* 0x080fe20000011605 */
[----:B------:R-:W0:Y:S01]  /*09f0*/  LDC R21, c[0x0][0x638] ;  /* 0x00018e00ff157b82 */ /* 0x000e220000000800 */
[----:B------:R-:W-:Y:S01]  /*0a00*/  SHF.L.U32 R10, R7, R26, RZ ;  /* 0x0000001a070a7219 */ /* 0x000fe200000006ff */
[----:B------:R-:W-:-:S06]  /*0a10*/  IMAD.MOV.U32 R4, RZ, RZ, R32 ;  /* 0x000000ffff047224 */ /* 0x000fcc00078e0020 */
[----:B------:R-:W0:Y:S01]  /*0a20*/  LDC R152, c[0x0][0x610] ;  /* 0x00018400ff987b82 */ /* 0x000e220000000800 */
[----:B---34-:R-:W-:Y:S05]  /*0a30*/  @!P0 BRA `(.L_x_6) ;  /* 0x0000000000288947 */ /* 0x018fea0003800000 */
[----:B------:R-:W3:Y:S02]  /*0a40*/  LDC R9, c[0x0][0x64c] ;  /* 0x00019300ff097b82 */ /* 0x000ee40000000800 */
[----:B---3--:R-:W-:-:S05]  /*0a50*/  IADD3 R9, P0, R32, R9, RZ ;  /* 0x0000000920097210 */ /* 0x008fca0007f1e0ff */
        /* <DEDUP_REMOVED lines=8> */
.L_x_6:
[----:B-1----:R-:W-:Y:S01]  /*0ae0*/  SHF.R.U64 R4, R4, R15, R5 ;  /* 0x0000000f04047219 */ /* 0x002fe20000001205 */
[----:B--2---:R-:W-:Y:S01]  /*0af0*/  VIADD R5, R24, 0xffffffff ;  /* 0xffffffff18057836 */ /* 0x004fe20000000000 */
[----:B------:R-:W-:Y:S01]  /*0b00*/  LOP3.LUT R11, R30, R11, RZ, 0xc0, !PT ;  /* 0x0000000b1e0b7212 */ /* 0x000fe200078ec0ff */
[----:B------:R-:W-:Y:S02]  /*0b10*/  IMAD.MOV R12, RZ, RZ, -R12 ;  /* 0x000000ffff0c7224 */ /* 0x000fe400078e0a0c */
[----:B------:R-:W-:Y:S01]  /*0b20*/  IMAD.MOV R6, RZ, RZ, -R4 ;  /* 0x000000ffff067224 */ /* 0x000fe200078e0a04 */
[----:B------:R-:W-:Y:S01]  /*0b30*/  LOP3.LUT R5, R20, R5, RZ, 0xc0, !PT ;  /* 0x0000000514057212 */ /* 0x000fe200078ec0ff */
[----:B------:R-:W-:Y:S02]  /*0b40*/  @P3 IMAD R0, R14, R12, R3 ;  /* 0x0000000c0e003224 */ /* 0x000fe400078e0203 */
[----:B------:R-:W-:Y:S02]  /*0b50*/  IMAD R11, R10, R4, R11 ;  /* 0x000000040a0b7224 */ /* 0x000fe400078e020b */
[----:B0-----:R-:W-:-:S02]  /*0b60*/  IMAD R3, R6, R21, R32 ;  /* 0x0000001506037224 */ /* 0x001fc400078e0220 */
[----:B------:R-:W-:Y:S01]  /*0b70*/  IMAD R152, R11, R152, R0 ;  /* 0x000000980b987224 */ /* 0x000fe200078e0200 */
[----:B------:R-:W-:Y:S01]  /*0b80*/  MOV R0, 0x1 ;  /* 0x0000000100007802 */ /* 0x000fe20000000f00 */
[----:B------:R-:W-:-:S05]  /*0b90*/  IMAD R3, R3, R24, R5 ;  /* 0x0000001803037224 */ /* 0x000fca00078e0205 */
[----:B------:R-:W-:Y:S02]  /*0ba0*/  SEL R153, R3, R152, !P3 ;  /* 0x0000009803997207 */ /* 0x000fe40005800000 */
[----:B------:R-:W-:-:S07]  /*0bb0*/  SEL R152, R152, R3, !P3 ;  /* 0x0000000398987207 */ /* 0x000fce0005800000 */
.L_x_4:
[----:B------:R-:W-:-:S08]  /*0bc0*/  NOP ;  /* 0x0000000000007918 */ /* 0x000fd00000000000 */
[----:B------:R-:W0:Y:S02]  /*0bd0*/  USETMAXREG.TRY_ALLOC.CTAPOOL UP0, 0xe8 ;  /* 0x000000e8000079c8 */ /* 0x000e240008000600 */
[----:B0-----:R-:W-:-:S13]  /*0be0*/  PLOP3.LUT P0, PT, PT, PT, UP0, 0x80, 0x0 ;  /* 0x000000000000781c */ /* 0x001fda0003f0f008 */
[----:B------:R-:W-:Y:S05]  /*0bf0*/  @!P0 BRA `(.L_x_4) ;  /* 0xfffffffc00f08947 */ /* 0x000fea000383ffff */
[----:B------:R-:W-:Y:S01]  /*0c00*/  ULDC.64 UR4, c[0x0][0x598] ;  /* 0x0001660000047ab9 */ /* 0x000fe20000000a00 */
[----:B------:R-:W-:Y:S01]  /*0c10*/  ULDC.64 UR36, c[0x0][0x208] ;  /* 0x0000820000247ab9 */ /* 0x000fe20000000a00 */
[----:B------:R-:W-:-:S04]  /*0c20*/  ISETP.NE.U32.AND P0, PT, RZ, UR4, PT ;  /* 0x00000004ff007c0c */ /* 0x000fc8000bf05070 */
[----:B------:R-:W-:-:S13]  /*0c30*/  ISETP.NE.AND.EX P0, PT, RZ, UR5, PT, P0 ;  /* 0x00000005ff007c0c */ /* 0x000fda000bf05300 */
[----:B------:R-:W-:Y:S05]  /*0c40*/  @!P0 BRA `(.L_x_7) ;  /* 0x00000000001c8947 */ /* 0x000fea0003800000 */
[----:B------:R-:W0:Y:S02]  /*0c50*/  LDC.64 R4, c[0x0][0x598] ;  /* 0x00016600ff047b82 */ /* 0x000e240000000a00 */
[----:B0-----:R-:W2:Y:S02]  /*0c60*/  LDG.E.64 R4, desc[UR36][R4.64] ;  /* 0x0000002404047981 */ /* 0x001ea4000c1e1b00 */
[----:B--2---:R-:W-:-:S04]  /*0c70*/  ISETP.NE.U32.AND P0, PT, R4, RZ, PT ;  /* 0x000000ff0400720c */ /* 0x004fc80003f05070 */
[----:B------:R-:W-:-:S13]  /*0c80*/  ISETP.NE.AND.EX P0, PT, R5, RZ, PT, P0 ;  /* 0x000000ff0500720c */ /* 0x000fda0003f05300 */
[----:B------:R-:W-:Y:S05]  /*0c90*/  @!P0 BRA `(.L_x_7) ;  /* 0x0000000000088947 */ /* 0x000fea0003800000 */
[----:B------:R0:W5:Y:S01]  /*0ca0*/  LD.E R154, desc[UR36][R4.64] ;  /* 0x00000024049a7980 */ /* 0x000162000c101900 */
[----:B------:R-:W-:Y:S05]  /*0cb0*/  BRA `(.L_x_8) ;  /* 0x0000000000247947 */ /* 0x000fea0003800000 */
.L_x_7:
[----:B------:R-:W-:Y:S02]  /*0cc0*/  ULDC.64 UR4, c[0x0][0x588] ;  /* 0x0001620000047ab9 */ /* 0x000fe40000000a00 */
[----:B------:R-:W-:-:S04]  /*0cd0*/  ISETP.NE.U32.AND P0, PT, RZ, UR4, PT ;  /* 0x00000004ff007c0c */ /* 0x000fc8000bf05070 */
[----:B------:R-:W-:-:S13]  /*0ce0*/  ISETP.NE.AND.EX P0, PT, RZ, UR5, PT, P0 ;  /* 0x00000005ff007c0c */ /* 0x000fda000bf05300 */
[----:B------:R-:W-:Y:S05]  /*0cf0*/  @!P0 BRA `(.L_x_9) ;  /* 0x00000000000c8947 */ /* 0x000fea0003800000 */
[----:B------:R-:W0:Y:S02]  /*0d00*/  LDC.64 R154, c[0x0][0x588] ;  /* 0x00016200ff9a7b82 */ /* 0x000e240000000a00 */
[----:B0-----:R1:W5:Y:S01]  /*0d10*/  LDG.E R154, desc[UR36][R154.64] ;  /* 0x000000249a9a7981 */ /* 0x001362000c1e1900 */
[----:B------:R-:W-:Y:S05]  /*0d20*/  BRA `(.L_x_8) ;  /* 0x0000000000087947 */ /* 0x000fea0003800000 */
.L_x_9:
[----:B------:R-:W-:Y:S02]  /*0d30*/  ULDC UR4, c[0x0][0x580] ;  /* 0x0001600000047ab9 */ /* 0x000fe40000000800 */
[----:B------:R-:W-:-:S07]  /*0d40*/  IMAD.U32 R154, RZ, RZ, UR4 ;  /* 0x00000004ff9a7e24 */ /* 0x000fce000f8e00ff */
.L_x_8:
[----:B------:R-:W-:Y:S02]  /*0d50*/  ULDC.64 UR4, c[0x0][0x5a0] ;  /* 0x0001680000047ab9 */ /* 0x000fe40000000a00 */
[----:B------:R-:W-:-:S04]  /*0d60*/  ISETP.NE.U32.AND P0, PT, RZ, UR4, PT ;  /* 0x00000004ff007c0c */ /* 0x000fc8000bf05070 */
[----:B------:R-:W-:-:S13]  /*0d70*/  ISETP.NE.AND.EX P0, PT, RZ, UR5, PT, P0 ;  /* 0x00000005ff007c0c */ /* 0x000fda000bf05300 */
[----:B------:R-:W-:Y:S05]  /*0d80*/  @!P0 BRA `(.L_x_10) ;  /* 0x00000000001c8947 */ /* 0x000fea0003800000 */
[----:B0-----:R-:W0:Y:S02]  /*0d90*/  LDC.64 R4, c[0x0][0x5a0] ;  /* 0x00016800ff047b82 */ /* 0x001e240000000a00 */
[----:B0-----:R-:W2:Y:S02]  /*0da0*/  LDG.E.64 R4, desc[UR36][R4.64] ;  /* 0x0000002404047981 */ /* 0x001ea4000c1e1b00 */
[----:B--2---:R-:W-:-:S04]  /*0db0*/  ISETP.NE.U32.AND P0, PT, R4, RZ, PT ;  /* 0x000000ff0400720c */ /* 0x004fc80003f05070 */
[----:B------:R-:W-:-:S13]  /*0dc0*/  ISETP.NE.AND.EX P0, PT, R5, RZ, PT, P0 ;  /* 0x000000ff0500720c */ /* 0x000fda0003f05300 */
[----:B------:R-:W-:Y:S05]  /*0dd0*/  @!P0 BRA `(.L_x_10) ;  /* 0x0000000000088947 */ /* 0x000fea0003800000 */
[----:B-1----:R0:W5:Y:S01]  /*0de0*/  LD.E R155, desc[UR36][R4.64] ;  /* 0x00000024049b7980 */ /* 0x002162000c101900 */
[----:B------:R-:W-:Y:S05]  /*0df0*/  BRA `(.L_x_11) ;  /* 0x0000000000247947 */ /* 0x000fea0003800000 */
.L_x_10:
[----:B------:R-:W-:Y:S02]  /*0e00*/  ULDC.64 UR4, c[0x0][0x590] ;  /* 0x0001640000047ab9 */ /* 0x000fe40000000a00 */
[----:B------:R-:W-:-:S04]  /*0e10*/  ISETP.NE.U32.AND P0, PT, RZ, UR4, PT ;  /* 0x00000004ff007c0c */ /* 0x000fc8000bf05070 */
[----:B------:R-:W-:-:S13]  /*0e20*/  ISETP.NE.AND.EX P0, PT, RZ, UR5, PT, P0 ;  /* 0x00000005ff007c0c */ /* 0x000fda000bf05300 */
[----:B------:R-:W-:Y:S05]  /*0e30*/  @!P0 BRA `(.L_x_12) ;  /* 0x00000000000c8947 */ /* 0x000fea0003800000 */
[----:B0-----:R-:W1:Y:S02]  /*0e40*/  LDC.64 R4, c[0x0][0x590] ;  /* 0x00016400ff047b82 */ /* 0x001e640000000a00 */
[----:B-1----:R1:W5:Y:S01]  /*0e50*/  LDG.E R155, desc[UR36][R4.64] ;  /* 0x00000024049b7981 */ /* 0x002362000c1e1900 */
[----:B------:R-:W-:Y:S05]  /*0e60*/  BRA `(.L_x_11) ;  /* 0x0000000000087947 */ /* 0x000fea0003800000 */
.L_x_12:
[----:B------:R-:W-:Y:S02]  /*0e70*/  ULDC UR4, c[0x0][0x584] ;  /* 0x0001610000047ab9 */ /* 0x000fe40000000800 */
[----:B-1----:R-:W-:-:S07]  /*0e80*/  IMAD.U32 R155, RZ, RZ, UR4 ;  /* 0x00000004ff9b7e24 */ /* 0x002fce000f8e00ff */
.L_x_11:
[----:B------:R-:W-:-:S13]  /*0e90*/  LOP3.LUT P0, RZ, R0, 0xff, RZ, 0xc0, !PT ;  /* 0x000000ff00ff7812 */ /* 0x000fda000780c0ff */
[----:B------:R-:W-:Y:S05]  /*0ea0*/  @!P0 EXIT ;  /* 0x000000000000894d */ /* 0x000fea0003800000 */
[----:B------:R-:W-:Y:S01]  /*0eb0*/  ULDC UR4, c[0x0][0x28c] ;  /* 0x0000a30000047ab9 */ /* 0x000fe20000000800 */
[----:B------:R-:W-:Y:S01]  /*0ec0*/  LOP3.LUT R164, R19, 0x1, RZ, 0xfc, !PT ;  /* 0x0000000113a47812 */ /* 0x000fe200078efcff */
[----:B------:R-:W-:Y:S01]  /*0ed0*/  UIADD3 UR4, UR4, 0x3f, URZ ;  /* 0x0000003f04047890 */ /* 0x000fe2000fffe03f */
[----:B------:R-:W-:Y:S01]  /*0ee0*/  UMOV UR38, URZ ;  /* 0x0000003f00267c82 */ /* 0x000fe20008000000 */
[----:B------:R-:W-:Y:S02]  /*0ef0*/  UMOV UR39, URZ ;  /* 0x0000003f00277c82 */ /* 0x000fe40008000000 */
[----:B------:R-:W-:-:S04]  /*0f00*/  USHF.R.S32.HI UR5, URZ, 0x1f, UR4 ;  /* 0x0000001f3f057899 */ /* 0x000fc80008011404 */
[----:B------:R-:W-:-:S04]  /*0f10*/  ULEA.HI UR5, UR5, UR4, URZ, 0x6 ;  /* 0x0000000405057291 */ /* 0x000fc8000f8f303f */
[----:B------:R-:W-:-:S12]  /*0f20*/  USHF.R.S32.HI UR40, URZ, 0x6, UR5 ;  /* 0x000000063f287899 */ /* 0x000fd80008011405 */
.L_x_284:
[----:B------:R-:W-:Y:S01]  /*0f30*/  LOP3.LUT R0, R18, 0x80, RZ, 0xc0, !PT ;  /* 0x0000008012007812 */ /* 0x000fe200078ec0ff */
[----:B--2---:R-:W2:Y:S01]  /*0f40*/  S2UR UR7, SR_CgaCtaId ;  /* 0x00000000000779c3 */ /* 0x004ea20000008800 */
[----:B------:R-:W-:Y:S02]  /*0f50*/  UMOV UR6, 0x400 ;  /* 0x0000040000067882 */ /* 0x000fe40000000000 */
[----:B------:R-:W-:-:S06]  /*0f60*/  SHF.R.U32.HI R0, RZ, 0x7, R0 ;  /* 0x00000007ff007819 */ /* 0x000fcc0000011600 */
[----:B---3--:R-:W3:Y:S01]  /*0f70*/  SHFL.IDX PT, R0, R0, RZ, 0x1f ;  /* 0x00001fff00007589 */ /* 0x008ee200000e0000 */
[----:B--2---:R-:W-:Y:S01]  /*0f80*/  ULEA UR42, UR7, UR6, 0x18 ;  /* 0x00000006072a7291 */ /* 0x004fe2000f8ec03f */
[----:B---3--:R-:W-:-:S13]  /*0f90*/  R2UR UR4, R0 ;  /* 0x00000000000472ca */ /* 0x008fda00000e0000 */
[----:B------:R-:W-:-:S04]  /*0fa0*/  ULEA.HI UR5, UR4, UR4, URZ, 0x1 ;  /* 0x0000000404057291 */ /* 0x000fc8000f8f083f */
[----:B------:R-:W-:-:S04]  /*0fb0*/  ULOP3.LUT UR5, UR5, 0x7fffe, URZ, 0xc0, !UPT ;  /* 0x0007fffe05057892 */ /* 0x000fc8000f8ec03f */
[----:B------:R-:W-:-:S03]  /*0fc0*/  UIADD3 UR5, UR4, -UR5, URZ ;  /* 0x8000000504057290 */ /* 0x000fc6000fffe03f */
[----:B------:R-:W-:Y:S01]  /*0fd0*/  ULDC UR4, c[0x0][0x28c] ;  /* 0x0000a30000047ab9 */ /* 0x000fe20000000800 */
[----:B------:R-:W-:Y:S01]  /*0fe0*/  ULEA UR5, UR5, UR42, 0xd ;  /* 0x0000002a05057291 */ /* 0x000fe2000f8e683f */
[----:B------:R-:W-:-:S03]  /*0ff0*/  ISETP.LT.AND P0, PT, RZ, UR4, PT ;  /* 0x00000004ff007c0c */ /* 0x000fc6000bf01270 */
[----:B------:R-:W-:-:S04]  /*1000*/  UIADD3 UR5, UR5, 0x100, URZ ;  /* 0x0000010005057890 */ /* 0x000fc8000fffe03f */
[----:B------:R-:W-:-:S04]  /*1010*/  USHF.R.U32.HI UR5, URZ, 0x4, UR5 ;  /* 0x000000043f057899 */ /* 0x000fc80008011605 */
[----:B------:R-:W-:Y:S02]  /*1020*/  ULOP3.LUT UR41, UR5, 0x3fff, URZ, 0xc0, !UPT ;  /* 0x00003fff05297892 */ /* 0x000fe4000f8ec03f */
[----:B-1--45:R-:W-:Y:S10]  /*1030*/  @P0 BRA `(.L_x_13) ;  /* 0x0000000000400947 */ /* 0x032ff40003800000 */
[----:B------:R-:W-:Y:S01]  /*1040*/  MOV R0, 0x0 ;  /* 0x0000000000007802 */ /* 0x000fe20000000f00 */
[----:B------:R-:W-:Y:S01]  /*1050*/  ULDC.64 UR4, c[0x4][0x68] ;  /* 0x01001a0000047ab9 */ /* 0x000fe20000000a00 */
[----:B------:R-:W-:Y:S01]  /*1060*/  ULDC.64 UR6, c[0x4][0x8] ;  /* 0x0100020000067ab9 */ /* 0x000fe20000000a00 */
[----:B01----:R-:W-:Y:S01]  /*1070*/  IMAD.U32 R4, RZ, RZ, UR4 ;  /* 0x00000004ff047e24 */ /* 0x003fe2000f8e00ff */
[----:B------:R0:W1:Y:S01]  /*1080*/  LDC.64 R14, c[0x4][R0] ;  /* 0x01000000000e7b82 */ /* 0x0000620000000a00 */
[----:B------:R-:W-:Y:S01]  /*1090*/  IMAD.U32 R5, RZ, RZ, UR5 ;  /* 0x00000005ff057e24 */ /* 0x000fe2000f8e00ff */
[----:B------:R-:W-:Y:S01]  /*10a0*/  ULDC.64 UR4, c[0x4][0x70] ;  /* 0x01001c0000047ab9 */ /* 0x000fe20000000a00 */
[----:B------:R-:W-:Y:S01]  /*10b0*/  IMAD.U32 R10, RZ, RZ, UR6 ;  /* 0x00000006ff0a7e24 */ /* 0x000fe2000f8e00ff */
[----:B------:R-:W-:Y:S01]  /*10c0*/  MOV R12, 0x1 ;  /* 0x00000001000c7802 */ /* 0x000fe20000000f00 */
[----:B------:R-:W-:Y:S02]  /*10d0*/  IMAD.U32 R6, RZ, RZ, UR4 ;  /* 0x00000004ff067e24 */ /* 0x000fe4000f8e00ff */
[----:B------:R-:W-:-:S02]  /*10e0*/  IMAD.U32 R7, RZ, RZ, UR5 ;  /* 0x00000005ff077e24 */ /* 0x000fc4000f8e00ff */
[----:B------:R-:W-:Y:S02]  /*10f0*/  IMAD.U32 R11, RZ, RZ, UR7 ;  /* 0x00000007ff0b7e24 */ /* 0x000fe4000f8e00ff */
[----:B------:R-:W-:Y:S02]  /*1100*/  IMAD.MOV.U32 R8, RZ, RZ, 0x1e1 ;  /* 0x000001e1ff087424 */ /* 0x000fe400078e00ff */
[----:B0-----:R-:W-:-:S07]  /*1110*/  IMAD.MOV.U32 R13, RZ, RZ, RZ ;  /* 0x000000ffff0d7224 */ /* 0x001fce00078e00ff */
[----:B------:R-:W-:-:S07]  /*1120*/  LEPC R20, `(.L_x_13) ;  /* 0x000000001014794e */ /* 0x000fce0000000000 */
[----:B-1---5:R-:W-:Y:S05]  /*1130*/  CALL.ABS.NOINC R14 ;  /* 0x000000000e007343 */ /* 0x022fea0003c00000 */
.L_x_13:
[----:B------:R-:W-:-:S13]  /*1140*/  ISETP.NE.AND P0, PT, R164, 0x3, PT ;  /* 0x00000003a400780c */ /* 0x000fda0003f05270 */
[----:B------:R-:W-:Y:S05]  /*1150*/  @!P0 BRA `(.L_x_14) ;  /* 0x0000000000048947 */ /* 0x000fea0003800000 */
[----:B------:R-:W-:Y:S01]  /*1160*/  BPT.TRAP 0x1 ;  /* 0x000000040000795c */ /* 0x000fe20000300000 */
.L_x_14:
[----:B------:R-:W-:Y:S02]  /*1170*/  IMAD.U32 R3, RZ, RZ, UR39 ;  /* 0x00000027ff037e24 */ /* 0x000fe4000f8e00ff */
[----:B------:R-:W-:-:S03]  /*1180*/  IMAD.U32 R0, RZ, RZ, UR38 ;  /* 0x00000026ff007e24 */ /* 0x000fc6000f8e00ff */
[----:B------:R-:W-:Y:S02]  /*1190*/  LEA R3, R3, UR42, 0x3 ;  /* 0x0000002a03037c11 */ /* 0x000fe4000f8e18ff */
[----:B------:R-:W-:-:S04]  /*11a0*/  SHF.L.U32 R0, R0, 0x1f, RZ ;  /* 0x0000001f00007819 */ /* 0x000fc800000006ff */
[----:B------:R2:W3:Y:S01]  /*11b0*/  SYNCS.PHASECHK.TRANS64.TRYWAIT P1, [R3+URZ], R0 ;  /* 0x00000000030075a7 */ /* 0x0004e2000802017f */
[----:B------:R-:W-:Y:S05]  /*11c0*/  @!P0 BRA `(.L_x_15) ;  /* 0x0000000000048947 */ /* 0x000fea0003800000 */
[----:B------:R-:W-:Y:S01]  /*11d0*/  BPT.TRAP 0x1 ;  /* 0x000000040000795c */ /* 0x000fe20000300000 */
.L_x_15:
[----:B---3--:R-:W-:Y:S05]  /*11e0*/  @P1 BRA `(.L_x_16) ;  /* 0x0000000000081947 */ /* 0x008fea0003800000 */
[----:B------:R-:W3:Y:S02]  /*11f0*/  SYNCS.PHASECHK.TRANS64.TRYWAIT P1, [R3+URZ], R0 ;  /* 0x00000000030075a7 */ /* 0x000ee4000802017f */
[----:B---3--:R-:W-:Y:S05]  /*1200*/  @!P1 BRA `(.L_x_17) ;  /* 0x000000b000009947 */ /* 0x008fea0003800000 */
.L_x_16:
[----:B------:R-:W-:-:S04]  /*1210*/  UISETP.LT.AND UP0, UPT, UR40, 0x1, UPT ;  /* 0x000000012800788c */ /* 0x000fc8000bf01270 */
[----:B------:R-:W-:-:S04]  /*1220*/  USEL UR4, UR40, 0x1, UP0 ;  /* 0x0000000128047887 */ /* 0x000fc80008000000 */
[----:B------:R-:W-:-:S06]  /*1230*/  UIADD3 UR4, UR40, -UR4, URZ ;  /* 0x8000000428047290 */ /* 0x000fcc000fffe03f */
[----:B--23--:R-:W-:Y:S01]  /*1240*/  IMAD.U32 R0, RZ, RZ, UR4 ;  /* 0x00000004ff007e24 */ /* 0x00cfe2000f8e00ff */
[----:B------:R-:W-:Y:S05]  /*1250*/  WARPSYNC.ALL ;  /* 0x0000000000007948 */ /* 0x000fea0003800000 */
[----:B------:R-:W-:Y:S01]  /*1260*/  ISETP.GE.AND P1, PT, R0, 0x1, PT ;  /* 0x000000010000780c */ /* 0x000fe20003f26270 */
[----:B------:R-:W-:Y:S01]  /*1270*/  UIADD3 UR4, UR42, 0x20100, URZ ;  /* 0x000201002a047890 */ /* 0x000fe2000fffe03f */
[----:B------:R-:W-:Y:S01]  /*1280*/  WARPGROUP.ARRIVE ;  /* 0x00000000000079c5 */ /* 0x000fe20000000000 */
[----:B------:R-:W-:Y:S01]  /*1290*/  UMOV UR9, 0x40000040 ;  /* 0x4000004000097882 */ /* 0x000fe20000000000 */
[----:B------:R-:W-:Y:S01]  /*12a0*/  UMOV UR11, 0x40000040 ;  /* 0x40000040000b7882 */ /* 0x000fe20000000000 */
[----:B------:R-:W-:-:S04]  /*12b0*/  USHF.R.U32.HI UR4, URZ, 0x4, UR4 ;  /* 0x000000043f047899 */ /* 0x000fc80008011604 */
[----:B------:R-:W-:Y:S02]  /*12c0*/  ULOP3.LUT UR5, UR4, 0x3fff, URZ, 0xc0, !UPT ;  /* 0x00003fff04057892 */ /* 0x000fe4000f8ec03f */
[----:B------:R-:W-:Y:S02]  /*12d0*/  ULOP3.LUT UR4, UR41, 0x10000, URZ, 0xfc, !UPT ;  /* 0x0001000029047892 */ /* 0x000fe4000f8efc3f */
[----:B------:R-:W-:Y:S02]  /*12e0*/  ULOP3.LUT UR5, UR5, 0x10000, URZ, 0xfc, !UPT ;  /* 0x0001000005057892 */ /* 0x000fe4000f8efc3f */
[----:B------:R-:W-:Y:S02]  /*12f0*/  ULEA UR6, UR39, UR4, 0xb ;  /* 0x0000000427067291 */ /* 0x000fe4000f8e583f */
[----:B------:R-:W-:-:S05]  /*1300*/  ULEA UR7, UR39, UR5, 0xa ;  /* 0x0000000527077291 */ /* 0x000fca000f8e503f */
[----:B------:R-:W-:Y:S02]  /*1310*/  UMOV UR8, UR6 ;  /* 0x0000000600087c82 */ /* 0x000fe40008000000 */
[----:B------:R-:W-:Y:S02]  /*1320*/  UMOV UR10, UR7 ;  /* 0x00000007000a7c82 */ /* 0x000fe40008000000 */
[----:B------:R-:W-:Y:S01]  /*1330*/  HGMMA.64x128x16.F32.BF16 R88, gdesc[UR8], RZ, !UPT, gsb0 ;  /* 0x01e00000085879f0 */ /* 0x000fe2000c0018ff */
[----:B------:R-:W-:Y:S01]  /*1340*/  UIADD3 UR8, UR6, 0x400, URZ ;  /* 0x0000040006087890 */ /* 0x000fe2000fffe03f */
[----:B------:R-:W-:Y:S01]  /*1350*/  UMOV UR9, 0x40000040 ;  /* 0x4000004000097882 */ /* 0x000fe20000000000 */
[----:B------:R-:W-:Y:S02]  /*1360*/  WARPGROUP.DEPBAR.LE gsb0, 0x0 ;  /* 0x00008000000079c5 */ /* 0x000fe40000010000 */
[----:B------:R-:W-:-:S07]  /*1370*/  WARPGROUP.ARRIVE ;  /* 0x00000000000079c5 */ /* 0x000fce0000000000 */
[----:B------:R-:W-:Y:S01]  /*1380*/  HGMMA.64x128x16.F32.BF16 R24, gdesc[UR8], RZ, !UPT, gsb0 ;  /* 0x01e00000081879f0 */ /* 0x000fe2000c0018ff */
[----:B------:R-:W-:Y:S02]  /*1390*/  UIADD3 UR8, UR6, 0x2, URZ ;  /* 0x0000000206087890 */ /* 0x000fe4000fffe03f */
[----:B------:R-:W-:Y:S01]  /*13a0*/  UIADD3 UR10, UR7, 0x2, URZ ;  /* 0x00000002070a7890 */ /* 0x000fe2000fffe03f */
[----:B------:R-:W-:Y:S01]  /*13b0*/  UMOV UR9, 0x40000040 ;  /* 0x4000004000097882 */ /* 0x000fe20000000000 */
[----:B------:R-:W-:Y:S01]  /*13c0*/  UMOV UR11, 0x40000040 ;  /* 0x40000040000b7882 */ /* 0x000fe20000000000 */
[----:B------:R-:W-:Y:S02]  /*13d0*/  WARPGROUP.DEPBAR.LE gsb0, 0x0 ;  /* 0x00008000000079c5 */ /* 0x000fe40000010000 */
[----:B------:R-:W-:-:S06]  /*13e0*/  WARPGROUP.ARRIVE ;  /* 0x00000000000079c5 */ /* 0x000fcc0000000000 */
[----:B------:R-:W-:Y:S01]  /*13f0*/  HGMMA.64x128x16.F32.BF16 R88, gdesc[UR8], R88, gsb0 ;  /* 0x01e00000085879f0 */ /* 0x000fe20008001858 */
[----:B------:R-:W-:Y:S01]  /*1400*/  UIADD3 UR8, UR6, 0x402, URZ ;  /* 0x0000040206087890 */ /* 0x000fe2000fffe03f */
[----:B------:R-:W-:Y:S01]  /*1410*/  UMOV UR9, 0x40000040 ;  /* 0x4000004000097882 */ /* 0x000fe20000000000 */
[----:B------:R-:W-:Y:S02]  /*1420*/  WARPGROUP.DEPBAR.LE gsb0, 0x0 ;  /* 0x00008000000079c5 */ /* 0x000fe40000010000 */
[----:B------:R-:W-:-:S07]  /*1430*/  WARPGROUP.ARRIVE ;  /* 0x00000000000079c5 */ /* 0x000fce0000000000 */
[----:B------:R-:W-:Y:S01]  /*1440*/  HGMMA.64x128x16.F32.BF16 R24, gdesc[UR8], R24, gsb0 ;  /* 0x01e00000081879f0 */ /* 0x000fe20008001818 */
        /* <DEDUP_REMOVED lines=23> */
[----:B------:R-:W-:Y:S03]  /*15c0*/  HGMMA.64x128x16.F32.BF16 R24, gdesc[UR8], R24, gsb0 ;  /* 0x01e00000081879f0 */ /* 0x000fe60008001818 */
[----:B------:R-:W-:Y:S02]  /*15d0*/  WARPGROUP.DEPBAR.LE gsb0, 0x0 ;  /* 0x00008000000079c5 */ /* 0x000fe40000010000 */
[----:B------:R-:W-:Y:S05]  /*15e0*/  @!P1 BRA `(.L_x_18) ;  /* 0x0000000400689947 */ /* 0x000fea0003800000 */
[----:B------:R-:W-:-:S04]  /*15f0*/  UIADD3 UR6, UR39, 0x1, URZ ;  /* 0x0000000127067890 */ /* 0x000fc8000fffe03f */
[----:B------:R-:W-:-:S04]  /*1600*/  UISETP.NE.AND UP0, UPT, UR6, 0x4, UPT ;  /* 0x000000040600788c */ /* 0x000fc8000bf05270 */
[----:B------:R-:W-:Y:S02]  /*1610*/  USEL UR7, URZ, 0x1, UP0 ;  /* 0x000000013f077887 */ /* 0x000fe40008000000 */
[----:B------:R-:W-:Y:S02]  /*1620*/  USEL UR6, UR6, URZ, UP0 ;  /* 0x0000003f06067287 */ /* 0x000fe40008000000 */
[----:B------:R-:W-:-:S06]  /*1630*/  ULOP3.LUT UR7, UR38, UR7, URZ, 0x3c, !UPT ;  /* 0x0000000726077292 */ /* 0x000fcc000f8e3c3f */
[----:B01----:R-:W-:Y:S01]  /*1640*/  IMAD.U32 R5, RZ, RZ, UR7 ;  /* 0x00000007ff057e24 */ /* 0x003fe2000f8e00ff */
[----:B------:R-:W-:-:S06]  /*1650*/  UMOV UR7, UR39 ;  /* 0x0000002700077c82 */ /* 0x000fcc0008000000 */
.L_x_25:
[----:B01----:R-:W-:Y:S05]  /*1660*/  @!P0 BRA `(.L_x_19) ;  /* 0x0000000000048947 */ /* 0x003fea0003800000 */
[----:B------:R-:W-:Y:S01]  /*1670*/  BPT.TRAP 0x1 ;  /* 0x000000040000795c */ /* 0x000fe20000300000 */
.L_x_19:
[----:B------:R-:W0:Y:S01]  /*1680*/  S2UR UR9, SR_CgaCtaId ;  /* 0x00000000000979c3 */ /* 0x000e220000008800 */
[----:B------:R-:W-:Y:S01]  /*1690*/  UMOV UR8, 0x400 ;  /* 0x0000040000087882 */ /* 0x000fe20000000000 */
[----:B------:R-:W-:Y:S01]  /*16a0*/  SHF.L.U32 R3, R5, 0x1f, RZ ;  /* 0x0000001f05037819 */ /* 0x000fe200000006ff */
[----:B0-----:R-:W-:-:S04]  /*16b0*/  ULEA UR14, UR9, UR8, 0x18 ;  /* 0x00000008090e7291 */ /* 0x001fc8000f8ec03f */
[----:B------:R-:W-:-:S09]  /*16c0*/  ULEA UR8, UR6, UR14, 0x3 ;  /* 0x0000000e06087291 */ /* 0x000fd2000f8e183f */
[----:B------:R0:W1:Y:S01]  /*16d0*/  SYNCS.PHASECHK.TRANS64.TRYWAIT P1, [UR8], R3 ;  /* 0x00000003ff0075a7 */ /* 0x0000620008020148 */
[----:B------:R-:W-:Y:S05]  /*16e0*/  @!P0 BRA `(.L_x_20) ;  /* 0x0000000000048947 */ /* 0x000fea0003800000 */
[----:B------:R-:W-:Y:S01]  /*16f0*/  BPT.TRAP 0x1 ;  /* 0x000000040000795c */ /* 0x000fe20000300000 */
.L_x_20:
[----:B-1----:R-:W-:Y:S05]  /*1700*/  @P1 BRA `(.L_x_21) ;  /* 0x0000000000081947 */ /* 0x002fea0003800000 */
[----:B------:R-:W1:Y:S02]  /*1710*/  SYNCS.PHASECHK.TRANS64.TRYWAIT P1, [UR8], R3 ;  /* 0x00000003ff0075a7 */ /* 0x000e640008020148 */
[----:B-1----:R-:W-:Y:S05]  /*1720*/  @!P1 BRA `(.L_x_22) ;  /* 0x000000a800cc9947 */ /* 0x002fea0003800000 */
.L_x_21:
[----:B------:R-:W-:Y:S01]  /*1730*/  ULEA UR12, UR6, UR4, 0xb ;  /* 0x00000004060c7291 */ /* 0x000fe2000f8e583f */
[----:B------:R-:W-:Y:S01]  /*1740*/  WARPGROUP.ARRIVE ;  /* 0x00000000000079c5 */ /* 0x000fe20000000000 */
[----:B------:R-:W-:Y:S01]  /*1750*/  ULEA UR13, UR6, UR5, 0xa ;  /* 0x00000005060d7291 */ /* 0x000fe2000f8e503f */
[----:B------:R-:W-:Y:S01]  /*1760*/  UMOV UR9, 0x40000040 ;  /* 0x4000004000097882 */ /* 0x000fe20000000000 */
[----:B------:R-:W-:-:S03]  /*1770*/  UMOV UR11, 0x40000040 ;  /* 0x40000040000b7882 */ /* 0x000fc60000000000 */
[----:B------:R-:W-:Y:S02]  /*1780*/  UMOV UR8, UR12 ;  /* 0x0000000c00087c82 */ /* 0x000fe40008000000 */
[----:B------:R-:W-:Y:S02]  /*1790*/  UMOV UR10, UR13 ;  /* 0x0000000d000a7c82 */ /* 0x000fe40008000000 */
        /* <DEDUP_REMOVED lines=44> */
[----:B------:R-:W-:Y:S01]  /*1a60*/  BPT.TRAP 0x1 ;  /* 0x000000040000795c */ /* 0x000fe20000300000 */
.L_x_23:
[----:B------:R-:W-:Y:S01]  /*1a70*/  ULEA UR8, UR7, UR14, 0x3 ;  /* 0x0000000e07087291 */ /* 0x000fe2000f8e183f */
[----:B------:R-:W-:-:S03]  /*1a80*/  ISETP.GT.U32.AND P1, PT, R19, 0x1, PT ;  /* 0x000000011300780c */ /* 0x000fc60003f24070 */
[----:B------:R-:W-:-:S04]  /*1a90*/  UIADD3 UR8, UR8, 0x20, URZ ;  /* 0x0000002008087890 */ /* 0x000fc8000fffe03f */
[----:B------:R-:W-:-:S09]  /*1aa0*/  UPRMT UR8, URZ, 0x654, UR8 ;  /* 0x000006543f087896 */ /* 0x000fd20008000008 */
[----:B------:R-:W-:Y:S01]  /*1ab0*/  SYNCS.ARRIVE.TRANS64.RED.A1T0 RZ, [UR8], RZ ;  /* 0x000000ffffff79a7 */ /* 0x000fe20008100408 */
[----:B------:R-:W-:Y:S05]  /*1ac0*/  @P1 BRA `(.L_x_24) ;  /* 0x0000000000041947 */ /* 0x000fea0003800000 */
[----:B------:R-:W-:Y:S01]  /*1ad0*/  BPT.TRAP 0x1 ;  /* 0x000000040000795c */ /* 0x000fe20000300000 */
.L_x_24:
[----:B------:R-:W-:Y:S01]  /*1ae0*/  UIADD3 UR6, UR6, 0x1, URZ ;  /* 0x0000000106067890 */ /* 0x000fe2000fffe03f */
[C---:B------:R-:W-:Y:S01]  /*1af0*/  ISETP.GT.AND P1, PT, R0.reuse, 0x1, PT ;  /* 0x000000010000780c */ /* 0x040fe20003f24270 */
[----:B------:R-:W-:Y:S01]  /*1b00*/  UIADD3 UR7, UR7, 0x1, URZ ;  /* 0x0000000107077890 */ /* 0x000fe2000fffe03f */
[----:B------:R-:W-:Y:S01]  /*1b10*/  VIADD R0, R0, 0xffffffff ;  /* 0xffffffff00007836 */ /* 0x000fe20000000000 */
[----:B------:R-:W-:Y:S02]  /*1b20*/  UISETP.NE.AND UP0, UPT, UR6, 0x4, UPT ;  /* 0x000000040600788c */ /* 0x000fe4000bf05270 */
[----:B------:R-:W-:Y:S02]  /*1b30*/  UISETP.NE.AND UP1, UPT, UR7, 0x4, UPT ;  /* 0x000000040700788c */ /* 0x000fe4000bf25270 */
[----:B------:R-:W-:Y:S02]  /*1b40*/  USEL UR8, URZ, 0x1, UP0 ;  /* 0x000000013f087887 */ /* 0x000fe40008000000 */
[----:B------:R-:W-:-:S02]  /*1b50*/  USEL UR6, UR6, URZ, UP0 ;  /* 0x0000003f06067287 */ /* 0x000fc40008000000 */
[----:B------:R-:W-:Y:S02]  /*1b60*/  USEL UR7, UR7, URZ, UP1 ;  /* 0x0000003f07077287 */ /* 0x000fe40008800000 */
[----:B------:R-:W-:Y:S01]  /*1b70*/  LOP3.LUT R5, R5, UR8, RZ, 0x3c, !PT ;  /* 0x0000000805057c12 */ /* 0x000fe2000f8e3cff */
[----:B------:R-:W-:Y:S09]  /*1b80*/  @P1 BRA `(.L_x_25) ;  /* 0xfffffff800b41947 */ /* 0x000ff2000383ffff */
.L_x_18:
[----:B------:R-:W2:Y:S02]  /*1b90*/  LDC R0, c[0x0][0x28c] ;  /* 0x0000a300ff007b82 */ /* 0x000ea40000000800 */
[----:B--2---:R-:W-:-:S13]  /*1ba0*/  ISETP.GE.AND P1, PT, R0, 0x1, PT ;  /* 0x000000010000780c */ /* 0x004fda0003f26270 */
[----:B------:R-:W-:Y:S05]  /*1bb0*/  @!P1 BRA `(.L_x_26) ;  /* 0x0000000000409947 */ /* 0x000fea0003800000 */
[----:B------:R-:W-:Y:S05]  /*1bc0*/  @!P0 BRA `(.L_x_27) ;  /* 0x0000000000048947 */ /* 0x000fea0003800000 */
[----:B------:R-:W-:Y:S01]  /*1bd0*/  BPT.TRAP 0x1 ;  /* 0x000000040000795c */ /* 0x000fe20000300000 */
.L_x_27:
[----:B------:R-:W2:Y:S01]  /*1be0*/  S2UR UR6, SR_CgaCtaId ;  /* 0x00000000000679c3 */ /* 0x000ea20000008800 */
[----:B------:R-:W-:Y:S01]  /*1bf0*/  UISETP.LT.AND UP0, UPT, UR40, 0x1, UPT ;  /* 0x000000012800788c */ /* 0x000fe2000bf01270 */
[----:B------:R-:W-:Y:S01]  /*1c00*/  ISETP.GT.U32.AND P0, PT, R19, 0x1, PT ;  /* 0x000000011300780c */ /* 0x000fe20003f04070 */
[----:B------:R-:W-:Y:S02]  /*1c10*/  UMOV UR5, 0x400 ;  /* 0x0000040000057882 */ /* 0x000fe40000000000 */
[----:B------:R-:W-:-:S04]  /*1c20*/  USEL UR4, UR40, 0x1, UP0 ;  /* 0x0000000128047887 */ /* 0x000fc80008000000 */
[----:B------:R-:W-:-:S04]  /*1c30*/  UIADD3 UR4, UR39, UR40, -UR4 ;  /* 0x0000002827047290 */ /* 0x000fc8000fffe804 */
[----:B------:R-:W-:-:S04]  /*1c40*/  USHF.L.U32 UR4, UR4, 0x3, URZ ;  /* 0x0000000304047899 */ /* 0x000fc8000800063f */
[----:B------:R-:W-:Y:S02]  /*1c50*/  ULOP3.LUT UR4, UR4, 0x18, URZ, 0xc0, !UPT ;  /* 0x0000001804047892 */ /* 0x000fe4000f8ec03f */
[----:B--2---:R-:W-:-:S04]  /*1c60*/  ULEA UR5, UR6, UR5, 0x18 ;  /* 0x0000000506057291 */ /* 0x004fc8000f8ec03f */
[----:B------:R-:W-:-:S04]  /*1c70*/  UIADD3 UR4, UR5, 0x20, UR4 ;  /* 0x0000002005047890 */ /* 0x000fc8000fffe004 */
[----:B------:R-:W-:-:S09]  /*1c80*/  UPRMT UR4, URZ, 0x654, UR4 ;  /* 0x000006543f047896 */ /* 0x000fd20008000004 */
[----:B------:R-:W-:Y:S01]  /*1c90*/  SYNCS.ARRIVE.TRANS64.RED.A1T0 RZ, [UR4], RZ ;  /* 0x000000ffffff79a7 */ /* 0x000fe20008100404 */
[----:B------:R-:W-:Y:S05]  /*1ca0*/  @P0 BRA `(.L_x_26) ;  /* 0x0000000000040947 */ /* 0x000fea0003800000 */
[----:B------:R-:W-:Y:S01]  /*1cb0*/  BPT.TRAP 0x1 ;  /* 0x000000040000795c */ /* 0x000fe20000300000 */
.L_x_26:
[----:B------:R-:W2:Y:S01]  /*1cc0*/  LDC R6, c[0x0][0x288] ;  /* 0x0000a200ff067b82 */ /* 0x000ea20000000800 */
[----:B01----:R-:W-:Y:S01]  /*1cd0*/  LOP3.LUT R4, R18, 0x60, RZ, 0xc0, !PT ;  /* 0x0000006012047812 */ /* 0x003fe200078ec0ff */
[----:B------:R-:W-:Y:S01]  /*1ce0*/  UIADD3 UR39, UR40, UR39, URZ ;  /* 0x0000002728277290 */ /* 0x000fe2000fffe03f */
[----:B------:R-:W-:Y:S01]  /*1cf0*/  LOP3.LUT R0, R22, 0x1, RZ, 0xc0, !PT ;  /* 0x0000000116007812 */ /* 0x000fe200078ec0ff */
[----:B------:R-:W-:Y:S01]  /*1d00*/  IMAD.SHL.U32 R13, R153, 0x80, RZ ;  /* 0x00000080990d7824 */ /* 0x000fe200078e00ff */
[----:B------:R-:W-:Y:S01]  /*1d10*/  SHF.R.U32.HI R3, RZ, 0x2, R18 ;  /* 0x00000002ff037819 */ /* 0x000fe20000011612 */
[----:B------:R-:W-:Y:S01]  /*1d20*/  USHF.R.U32.HI UR4, URZ, 0x2, UR39 ;  /* 0x000000023f047899 */ /* 0x000fe20008011627 */
[----:B------:R-:W-:Y:S01]  /*1d30*/  SHF.R.U32.HI R10, RZ, 0x1, R4 ;  /* 0x00000001ff0a7819 */ /* 0x000fe20000011604 */
[----:B------:R-:W-:Y:S01]  /*1d40*/  IMAD.SHL.U32 R4, R0, 0x40, RZ ;  /* 0x0000004000047824 */ /* 0x000fe200078e00ff */
[----:B------:R-:W-:Y:S01]  /*1d50*/  LOP3.LUT R3, R3, 0x7, RZ, 0xc0, !PT ;  /* 0x0000000703037812 */ /* 0x000fe200078ec0ff */
[----:B------:R-:W-:Y:S01]  /*1d60*/  ULOP3.LUT UR4, UR4, 0x1, URZ, 0xc0, !UPT ;  /* 0x0000000104047892 */ /* 0x000fe2000f8ec03f */
[----:B------:R-:W-:Y:S01]  /*1d70*/  SHF.L.U32 R15, R152, 0x8, RZ ;  /* 0x00000008980f7819 */ /* 0x000fe200000006ff */
[----:B------:R-:W-:Y:S01]  /*1d80*/  ULDC UR8, c[0x0][0x284] ;  /* 0x0000a10000087ab9 */ /* 0x000fe20000000800 */
[--C-:B------:R-:W-:Y:S01]  /*1d90*/  IADD3 R5, RZ, -R10, -R3.reuse ;  /* 0x8000000aff057210 */ /* 0x100fe20007ffe803 */
[----:B------:R-:W-:Y:S01]  /*1da0*/  UISETP.GT.U32.AND UP1, UPT, UR39, 0x3, UPT ;  /* 0x000000032700788c */ /* 0x000fe2000bf24070 */
[----:B------:R-:W-:Y:S01]  /*1db0*/  LOP3.LUT R3, R4, 0x40, R3, 0xe2, !PT ;  /* 0x0000004004037812 */ /* 0x000fe200078ee203 */
[----:B------:R-:W-:Y:S01]  /*1dc0*/  UISETP.NE.U32.AND UP0, UPT, UR4, 0x1, UPT ;  /* 0x000000010400788c */ /* 0x000fe2000bf05070 */
[----:B------:R-:W-:Y:S01]  /*1dd0*/  LOP3.LUT R4, R18, 0x3, RZ, 0xc0, !PT ;  /* 0x0000000312047812 */ /* 0x000fe200078ec0ff */
[----:B------:R-:W-:Y:S01]  /*1de0*/  ULDC.64 UR6, c[0x0][0x5d0] ;  /* 0x0001740000067ab9 */ /* 0x000fe20000000a00 */
[----:B------:R-:W-:Y:S01]  /*1df0*/  SHF.R.S32.HI R21, RZ, 0x1f, R23 ;  /* 0x0000001fff157819 */ /* 0x000fe20000011417 */
[----:B------:R-:W-:Y:S01]  /*1e00*/  UISETP.LT.U32.AND UP1, UPT, UR40, 0x4, UP1 ;  /* 0x000000042800788c */ /* 0x000fe20008f21070 */
[----:B------:R-:W-:Y:S01]  /*1e10*/  IMAD.WIDE R8, R152, 0x100, RZ ;  /* 0x0000010098087825 */ /* 0x000fe200078e02ff */
[----:B------:R-:W-:Y:S01]  /*1e20*/  UISETP.GT.U32.AND UP0, UPT, UR40, 0x3, !UP0 ;  /* 0x000000032800788c */ /* 0x000fe2000c704070 */
[----:B--2---:R-:W-:-:S02]  /*1e30*/  ISETP.GE.AND P0, PT, R13, R6, PT ;  /* 0x000000060d00720c */ /* 0x004fc40003f06270 */
[----:B------:R-:W-:Y:S01]  /*1e40*/  IMAD R12, R4, -0x2, R6 ;  /* 0xfffffffe040c7824 */ /* 0x000fe200078e0206 */
[----:B------:R-:W-:Y:S01]  /*1e50*/  USEL UR5, URZ, 0x1, !UP1 ;  /* 0x000000013f057887 */ /* 0x000fe2000c800000 */
[----:B------:R-:W-:Y:S01]  /*1e60*/  IMAD.SHL.U32 R6, R18, 0x2, RZ ;  /* 0x0000000212067824 */ /* 0x000fe200078e00ff */
[----:B------:R-:W-:Y:S01]  /*1e70*/  ISETP.GE.OR P0, PT, R15, UR8, P0 ;  /* 0x000000080f007c0c */ /* 0x000fe20008706670 */
[----:B------:R-:W-:Y:S01]  /*1e80*/  IMAD R4, R21, UR6, RZ ;  /* 0x0000000615047c24 */ /* 0x000fe2000f8e02ff */
[----:B------:R-:W-:Y:S01]  /*1e90*/  USEL UR4, URZ, 0x1, !UP0 ;  /* 0x000000013f047887 */ /* 0x000fe2000c000000 */
[----:B------:R-:W-:Y:S01]  /*1ea0*/  IMAD R0, R0, -0x40, R5 ;  /* 0xffffffc000007824 */ /* 0x000fe200078e0205 */
[----:B------:R-:W-:Y:S01]  /*1eb0*/  LOP3.LUT R6, R13, 0x6, R6, 0xf8, !PT ;  /* 0x000000060d067812 */ /* 0x000fe200078ef806 */
[----:B------:R-:W-:Y:S01]  /*1ec0*/  IMAD R11, R23, UR7, R4 ;  /* 0x00000007170b7c24 */ /* 0x000fe2000f8e0204 */
[----:B------:R-:W-:Y:S01]  /*1ed0*/  LOP3.LUT R153, R8, R3, R10, 0xfe, !PT ;  /* 0x0000000308997212 */ /* 0x000fe200078efe0a */
[----:B------:R-:W-:Y:S01]  /*1ee0*/  ULOP3.LUT UR39, UR39, 0x3, URZ, 0xc0, !UPT ;  /* 0x0000000327277892 */ /* 0x000fe2000f8ec03f */
[----:B------:R-:W-:Y:S01]  /*1ef0*/  SHF.R.S32.HI R7, RZ, 0x1f, R6 ;  /* 0x0000001fff077819 */ /* 0x000fe20000011406 */
[----:B------:R-:W-:Y:S01]  /*1f00*/  ULOP3.LUT UR38, UR4, UR38, UR5, 0x96, !UPT ;  /* 0x0000002604267292 */ /* 0x000fe2000f8e9605 */
[----:B------:R-:W-:Y:S01]  /*1f10*/  IADD3 R3, -R15, UR8, R0 ;  /* 0x000000080f037c10 */ /* 0x000fe2000fffe100 */
[----:B------:R-:W-:-:S02]  /*1f20*/  IMAD.IADD R0, R12, 0x1, -R13 ;  /* 0x000000010c007824 */ /* 0x000fc400078e0a0d */
[----:B------:R-:W-:-:S04]  /*1f30*/  IMAD.WIDE.U32 R4, R23, UR6, R6 ;  /* 0x0000000617047c25 */ /* 0x000fc8000f8e0006 */
[----:B------:R-:W-:Y:S02]  /*1f40*/  IMAD.IADD R11, R5, 0x1, R11 ;  /* 0x00000001050b7824 */ /* 0x000fe400078e020b */
[----:B------:R-:W-:Y:S02]  /*1f50*/  IMAD.MOV.U32 R152, RZ, RZ, -0x1 ;  /* 0xffffffffff987424 */ /* 0x000fe400078e00ff */
[----:B------:R-:W-:Y:S01]  /*1f60*/  IMAD.MOV.U32 R10, RZ, RZ, R4 ;  /* 0x000000ffff0a7224 */ /* 0x000fe200078e0004 */
[----:B------:R-:W-:Y:S06]  /*1f70*/  @P0 BRA `(.L_x_28) ;  /* 0x00000084006c0947 */ /* 0x000fec0003800000 */
[----:B------:R-:W0:Y:S01]  /*1f80*/  LDC.64 R4, c[0x0][0x5c8] ;  /* 0x00017200ff047b82 */ /* 0x000e220000000a00 */
[----:B-----5:R-:W-:Y:S01]  /*1f90*/  FSETP.NEU.AND P0, PT, R155, RZ, PT ;  /* 0x000000ff9b00720b */ /* 0x020fe20003f0d000 */
[----:B------:R-:W-:Y:S01]  /*1fa0*/  BSSY B0, `(.L_x_28) ;  /* 0x0000858000007945 */ /* 0x000fe20003800000 */
[----:B------:R-:W-:-:S04]  /*1fb0*/  ISETP.GT.AND P3, PT, R3, RZ, PT ;  /* 0x000000ff0300720c */ /* 0x000fc80003f64270 */
[----:B------:R-:W-:Y:S01]  /*1fc0*/  ISETP.GT.AND P1, PT, R0, RZ, P3 ;  /* 0x000000ff0000720c */ /* 0x000fe20001f24270 */
[-C--:B0-----:R-:W-:Y:S02]  /*1fd0*/  IMAD R12, R9, R4.reuse, RZ ;  /* 0x00000004090c7224 */ /* 0x081fe400078e02ff */
[----:B------:R-:W-:-:S04]  /*1fe0*/  IMAD.WIDE.U32 R166, R153, R4, R10 ;  /* 0x0000000499a67225 */ /* 0x000fc800078e000a */
[----:B------:R-:W-:-:S04]  /*1ff0*/  IMAD R11, R153, R5, R12 ;  /* 0x00000005990b7224 */ /* 0x000fc800078e020c */
[----:B------:R-:W-:Y:S01]  /*2000*/  IMAD.IADD R169, R167, 0x1, R11 ;  /* 0x00000001a7a97824 */ /* 0x000fe200078e020b */
[----:B------:R-:W-:Y:S06]  /*2010*/  @!P0 BRA `(.L_x_29) ;  /* 0x00000060000c8947 */ /* 0x000fec0003800000 */
[----:B------:R-:W0:Y:S01]  /*2020*/  LDC.64 R12, c[0x0][0x5b8] ;  /* 0x00016e00ff0c7b82 */ /* 0x000e220000000a00 */
[----:B------:R-:W-:-:S07]  /*2030*/  ULDC.64 UR4, c[0x0][0x5c0] ;  /* 0x0001700000047ab9 */ /* 0x000fce0000000a00 */
[----:B------:R-:W1:Y:S08]  /*2040*/  LDC.64 R14, c[0x0][0x5b0] ;  /* 0x00016c00ff0e7b82 */ /* 0x000e700000000a00 */
[----:B------:R-:W2:Y:S01]  /*2050*/  LDC.64 R10, c[0x0][0x5a8] ;  /* 0x00016a00ff0a7b82 */ /* 0x000ea20000000a00 */
[----:B0-----:R-:W-:-:S04]  /*2060*/  IMAD R20, R21, R12, RZ ;  /* 0x0000000c15147224 */ /* 0x001fc800078e02ff */
[C---:B------:R-:W-:Y:S02]  /*2070*/  IMAD R13, R23.reuse, R13, R20 ;  /* 0x0000000d170d7224 */ /* 0x040fe400078e0214 */
[----:B------:R-:W-:-:S04]  /*2080*/  IMAD.WIDE.U32 R20, R23, R12, R6 ;  /* 0x0000000c17147225 */ /* 0x000fc800078e0006 */
[----:B-1----:R-:W-:Y:S02]  /*2090*/  IMAD R156, R9, R14, RZ ;  /* 0x0000000e099c7224 */ /* 0x002fe400078e02ff */
[----:B------:R-:W-:Y:S02]  /*20a0*/  IMAD.IADD R157, R21, 0x1, R13 ;  /* 0x00000001159d7824 */ /* 0x000fe400078e020d */
[----:B------:R-:W-:Y:S02]  /*20b0*/  IMAD R167, R153, R15, R156 ;  /* 0x0000000f99a77224 */ /* 0x000fe400078e029c */
[----:B------:R-:W-:-:S04]  /*20c0*/  IMAD.MOV.U32 R156, RZ, RZ, R20 ;  /* 0x000000ffff9c7224 */ /* 0x000fc800078e0014 */
[----:B------:R-:W-:-:S04]  /*20d0*/  IMAD.WIDE.U32 R158, R153, R14, R156 ;  /* 0x0000000e999e7225 */ /* 0x000fc800078e009c */
[----:B------:R-:W-:Y:S01]  /*20e0*/  IMAD.IADD R159, R159, 0x1, R167 ;  /* 0x000000019f9f7824 */ /* 0x000fe200078e02a7 */
[----:B--2---:R-:W-:-:S04]  /*20f0*/  LEA R160, P0, R158, R10, 0x1 ;  /* 0x0000000a9ea07211 */ /* 0x004fc800078008ff */
[----:B------:R-:W-:-:S05]  /*2100*/  LEA.HI.X R161, R158, R11, R159, 0x1, P0 ;  /* 0x0000000b9ea17211 */ /* 0x000fca00000f0c9f */
[----:B------:R-:W2:Y:S01]  /*2110*/  @P1 LDG.E.LTC128B.U16 R165, desc[UR36][R160.64] ;  /* 0x00000024a0a51981 */ /* 0x000ea2000c1e1520 */
[----:B------:R-:W-:Y:S01]  /*2120*/  IMAD.WIDE.U32 R162, R153, R14, R6 ;  /* 0x0000000e99a27225 */ /* 0x000fe200078e0006 */
[----:B------:R-:W-:Y:S01]  /*2130*/  ISETP.GT.AND P2, PT, R0, 0x1, P3 ;  /* 0x000000010000780c */ /* 0x000fe20001f44270 */
[----:B------:R-:W-:Y:S03]  /*2140*/  BSSY B1, `(.L_x_30) ;  /* 0x0000012000017945 */ /* 0x000fe60003800000 */
[----:B------:R-:W-:-:S03]  /*2150*/  IADD3 R163, R167, R163, RZ ;  /* 0x000000a3a7a37210 */ /* 0x000fc60007ffe0ff */
[----:B------:R-:W-:-:S04]  /*2160*/  IMAD.WIDE.U32 R162, R23, R12, R162 ;  /* 0x0000000c17a27225 */ /* 0x000fc800078e00a2 */
[----:B--2---:R-:W-:-:S04]  /*2170*/  IMAD.U32 R158, R165, 0x10000, RZ ;  /* 0x00010000a59e7824 */ /* 0x004fc800078e00ff */
[----:B------:R-:W-:Y:S01]  /*2180*/  FMUL R159, R158, R155 ;  /* 0x0000009b9e9f7220 */ /* 0x000fe20000400000 */
[----:B------:R-:W-:-:S03]  /*2190*/  LEA R158, P0, R166, UR4, 0x1 ;  /* 0x00000004a69e7c11 */ /* 0x000fc6000f8008ff */
[----:B------:R-:W-:Y:S01]  /*21a0*/  FFMA R159, R88, R154, R159 ;  /* 0x0000009a589f7223 */ /* 0x000fe2000000009f */
[----:B------:R-:W-:-:S04]  /*21b0*/  IMAD.IADD R88, R13, 0x1, R163 ;  /* 0x000000010d587824 */ /* 0x000fc800078e02a3 */
[----:B------:R-:W-:Y:S02]  /*21c0*/  F2FP.BF16.F32.PACK_AB R161, RZ, R159 ;  /* 0x0000009fffa1723e */ /* 0x000fe400000010ff */
[----:B------:R-:W-:Y:S02]  /*21d0*/  LEA.HI.X R159, R166, UR5, R169, 0x1, P0 ;  /* 0x00000005a69f7c11 */ /* 0x000fe400080f0ca9 */
[----:B------:R-:W-:Y:S02]  /*21e0*/  PRMT R163, R161, 0x7610, R163 ;  /* 0x00007610a1a37816 */ /* 0x000fe400000000a3 */
[----:B------:R-:W-:-:S03]  /*21f0*/  LEA R160, P0, R162, R10, 0x1 ;  /* 0x0000000aa2a07211 */ /* 0x000fc600078008ff */
[----:B------:R0:W-:Y:S01]  /*2200*/  @P1 STG.E.U16 desc[UR36][R158.64], R163 ;  /* 0x000000a39e001986 */ /* 0x0001e2000c101524 */
[----:B------:R-:W-:Y:S01]  /*2210*/  LEA.HI.X R161, R162, R11, R88, 0x1, P0 ;  /* 0x0000000ba2a17211 */ /* 0x000fe200000f0c58 */
[C---:B------:R-:W-:Y:S01]  /*2220*/  IMAD.SHL.U32 R162, R14.reuse, 0x8, RZ ;  /* 0x000000080ea27824 */ /* 0x040fe200078e00ff */
[----:B0-----:R-:W-:Y:S01]  /*2230*/  SHF.L.U64.HI R163, R14, 0x3, R15 ;  /* 0x000000030ea37819 */ /* 0x001fe2000001020f */
[----:B------:R-:W-:Y:S06]  /*2240*/  @!P2 BRA `(.L_x_31) ;  /* 0x000000000004a947 */ /* 0x000fec0003800000 */
[----:B------:R0:W5:Y:S02]  /*2250*/  LDG.E.LTC128B.U16 R165, desc[UR36][R160.64+0x2] ;  /* 0x00000224a0a57981 */ /* 0x000164000c1e1520 */
.L_x_31:
[----:B------:R-:W-:Y:S05]  /*2260*/  BSYNC B1 ;  /* 0x0000000000017941 */ /* 0x000fea0003800000 */
.L_x_30:
[----:B-----5:R-:W-:Y:S01]  /*2270*/  IMAD.U32 R88, R165, 0x10000, RZ ;  /* 0x00010000a5587824 */ /* 0x020fe200078e00ff */
[----:B------:R-:W-:Y:S01]  /*2280*/  ISETP.GT.AND P0, PT, R3, 0x8, PT ;  /* 0x000000080300780c */ /* 0x000fe20003f04270 */
[----:B------:R-:W-:Y:S01]  /*2290*/  IMAD.WIDE.U32 R170, R153, R14, R162 ;  /* 0x0000000e99aa7225 */ /* 0x000fe200078e00a2 */
[----:B------:R-:W-:-:S03]  /*22a0*/  PRMT R172, R165, 0x7610, R172 ;  /* 0x00007610a5ac7816 */ /* 0x000fc600000000ac */
[----:B------:R-:W-:Y:S01]  /*22b0*/  FMUL R88, R88, R155 ;  /* 0x0000009b58587220 */ /* 0x000fe20000400000 */
[----:B------:R-:W-:Y:S01]  /*22c0*/  ISETP.GT.AND P1, PT, R0, RZ, P0 ;  /* 0x000000ff0000720c */ /* 0x000fe20000724270 */
[----:B------:R-:W-:Y:S01]  /*22d0*/  IMAD.IADD R169, R167, 0x1, R171 ;  /* 0x00000001a7a97824 */ /* 0x000fe200078e02ab */
[----:B------:R-:W-:Y:S01]  /*22e0*/  IADD3 R166, P4, R20, R170, RZ ;  /* 0x000000aa14a67210 */ /* 0x000fe20007f9e0ff */
[----:B------:R-:W-:-:S04]  /*22f0*/  FFMA R89, R89, R154, R88 ;  /* 0x0000009a59597223 */ /* 0x000fc80000000058 */
[----:B------:R-:W-:Y:S01]  /*2300*/  IMAD.X R167, R169, 0x1, R157, P4 ;  /* 0x00000001a9a77824 */ /* 0x000fe200020e069d */
[----:B------:R-:W-:Y:S02]  /*2310*/  F2FP.BF16.F32.PACK_AB R168, RZ, R89 ;  /* 0x00000059ffa8723e */ /* 0x000fe400000010ff */
[----:B------:R-:W-:Y:S02]  /*2320*/  LEA R88, P4, R166, R10, 0x1 ;  /* 0x0000000aa6587211 */ /* 0x000fe400078808ff */
[----:B------:R-:W-:Y:S02]  /*2330*/  PRMT R171, R168, 0x7610, R171 ;  /* 0x00007610a8ab7816 */ /* 0x000fe400000000ab */
[----:B------:R-:W-:-:S03]  /*2340*/  LEA.HI.X R89, R166, R11, R167, 0x1, P4 ;  /* 0x0000000ba6597211 */ /* 0x000fc600020f0ca7 */
[----:B------:R1:W-:Y:S04]  /*2350*/  @P2 STG.E.U16 desc[UR36][R158.64+0x2], R171 ;  /* 0x000002ab9e002986 */ /* 0x0003e8000c101524 */
[----:B------:R2:W3:Y:S01]  /*2360*/  @P1 LDG.E.LTC128B.U16 R172, desc[UR36][R88.64] ;  /* 0x0000002458ac1981 */ /* 0x0004e2000c1e1520 */
[----:B------:R-:W-:Y:S01]  /*2370*/  IMAD.SHL.U32 R165, R4, 0x10, RZ ;  /* 0x0000001004a57824 */ /* 0x000fe200078e00ff */
[----:B------:R-:W-:Y:S01]  /*2380*/  IADD3 R170, P2, R6, R170, RZ ;  /* 0x000000aa06aa7210 */ /* 0x000fe20007f5e0ff */
[----:B------:R-:W-:Y:S03]  /*2390*/  BSSY B1, `(.L_x_32) ;  /* 0x0000011000017945 */ /* 0x000fe60003800000 */
[----:B------:R-:W-:Y:S01]  /*23a0*/  IADD3 R168, P4, R165, R158, RZ ;  /* 0x0000009ea5a87210 */ /* 0x000fe20007f9e0ff */
[----:B-1----:R-:W-:Y:S01]  /*23b0*/  IMAD.X R171, R7, 0x1, R169, P2 ;  /* 0x0000000107ab7824 */ /* 0x002fe200010e06a9 */
[----:B------:R-:W-:Y:S01]  /*23c0*/  ISETP.GT.AND P2, PT, R0, 0x1, P0 ;  /* 0x000000010000780c */ /* 0x000fe20000744270 */
[----:B------:R-:W-:-:S03]  /*23d0*/  IMAD.WIDE.U32 R170, R23, R12, R170 ;  /* 0x0000000c17aa7225 */ /* 0x000fc600078e00aa */
[----:B--2---:R-:W-:Y:S01]  /*23e0*/  LEA R88, P5, R170, R10, 0x1 ;  /* 0x0000000aaa587211 */ /* 0x004fe200078a08ff */
[----:B---3--:R-:W-:-:S04]  /*23f0*/  IMAD.U32 R166, R172, 0x10000, RZ ;  /* 0x00010000aca67824 */ /* 0x008fc800078e00ff */
[----:B------:R-:W-:Y:S01]  /*2400*/  FMUL R167, R166, R155 ;  /* 0x0000009ba6a77220 */ /* 0x000fe20000400000 */
[----:B------:R-:W-:-:S03]  /*2410*/  IMAD.IADD R166, R13, 0x1, R171 ;  /* 0x000000010da67824 */ /* 0x000fc600078e02ab */
[----:B------:R-:W-:Y:S01]  /*2420*/  FFMA R90, R90, R154, R167 ;  /* 0x0000009a5a5a7223 */ /* 0x000fe200000000a7 */
[----:B------:R-:W-:Y:S02]  /*2430*/  SHF.L.U64.HI R167, R4, 0x4, R5 ;  /* 0x0000000404a77819 */ /* 0x000fe40000010205 */
[----:B------:R-:W-:Y:S02]  /*2440*/  LEA.HI.X R89, R170, R11, R166, 0x1, P5 ;  /* 0x0000000baa597211 */ /* 0x000fe400028f0ca6 */
[----:B------:R-:W-:Y:S02]  /*2450*/  F2FP.BF16.F32.PACK_AB R90, RZ, R90 ;  /* 0x0000005aff5a723e */ /* 0x000fe400000010ff */
[----:B------:R-:W-:-:S05]  /*2460*/  IADD3.X R169, R167, R159, RZ, P4, !PT ;  /* 0x0000009fa7a97210 */ /* 0x000fca00027fe4ff */
[----:B------:R1:W-:Y:S01]  /*2470*/  @P1 STG.E.U16 desc[UR36][R168.64], R90 ;  /* 0x0000005aa8001986 */ /* 0x0003e2000c101524 */
[----:B------:R-:W-:Y:S05]  /*2480*/  @!P2 BRA `(.L_x_33) ;  /* 0x000000000004a947 */ /* 0x000fea0003800000 */
[----:B------:R2:W5:Y:S02]  /*2490*/  LDG.E.LTC128B.U16 R172, desc[UR36][R88.64+0x2] ;  /* 0x0000022458ac7981 */ /* 0x000564000c1e1520 */
.L_x_33:
[----:B------:R-:W-:Y:S05]  /*24a0*/  BSYNC B1 ;  /* 0x0000000000017941 */ /* 0x000fea0003800000 */
.L_x_32:
[----:B-1---5:R-:W-:Y:S01]  /*24b0*/  IMAD.U32 R90, R172, 0x10000, RZ ;  /* 0x00010000ac5a7824 */ /* 0x022fe200078e00ff */
[----:B------:R-:W-:Y:S01]  /*24c0*/  ISETP.GT.AND P1, PT, R0, 0x8, P3 ;  /* 0x000000080000780c */ /* 0x000fe20001f24270 */
[----:B------:R-:W-:Y:S02]  /*24d0*/  BSSY B1, `(.L_x_34) ;  /* 0x000000a000017945 */ /* 0x000fe40003800000 */
[----:B------:R-:W-:-:S04]  /*24e0*/  FMUL R90, R90, R155 ;  /* 0x0000009b5a5a7220 */ /* 0x000fc80000400000 */
[----:B------:R-:W-:Y:S01]  /*24f0*/  FFMA R90, R91, R154, R90 ;  /* 0x0000009a5b5a7223 */ /* 0x000fe2000000005a */
[----:B------:R-:W-:-:S04]  /*2500*/  @P2 IMAD.MOV.U32 R91, RZ, RZ, R169 ;  /* 0x000000ffff5b2224 */ /* 0x000fc800078e00a9 */
[----:B------:R-:W-:-:S04]  /*2510*/  F2FP.BF16.F32.PACK_AB R90, RZ, R90 ;  /* 0x0000005aff5a723e */ /* 0x000fc800000010ff */
[----:B------:R-:W-:Y:S01]  /*2520*/  PRMT R166, R90, 0x7610, R166 ;  /* 0x000076105aa67816 */ /* 0x000fe200000000a6 */
[----:B------:R-:W-:-:S05]  /*2530*/  @P2 IMAD.MOV.U32 R90, RZ, RZ, R168 ;  /* 0x000000ffff5a2224 */ /* 0x000fca00078e00a8 */
[----:B------:R1:W-:Y:S01]  /*2540*/  @P2 STG.E.U16 desc[UR36][R90.64+0x2], R166 ;  /* 0x000002a65a002986 */ /* 0x0003e2000c101524 */
[----:B------:R-:W-:Y:S05]  /*2550*/  @!P1 BRA `(.L_x_35) ;  /* 0x0000000000049947 */ /* 0x000fea0003800000 */
[----:B------:R3:W5:Y:S02]  /*2560*/  LDG.E.LTC128B.U16 R172, desc[UR36][R160.64+0x10] ;  /* 0x00001024a0ac7981 */ /* 0x000764000c1e1520 */
.L_x_35:
[----:B------:R-:W-:Y:S05]  /*2570*/  BSYNC B1 ;  /* 0x0000000000017941 */ /* 0x000fea0003800000 */
.L_x_34:
[----:B-1---5:R-:W-:Y:S01]  /*2580*/  IMAD.U32 R90, R172, 0x10000, RZ ;  /* 0x00010000ac5a7824 */ /* 0x022fe200078e00ff */
[----:B------:R-:W-:Y:S01]  /*2590*/  ISETP.GT.AND P2, PT, R0, 0x9, P3 ;  /* 0x000000090000780c */ /* 0x000fe20001f44270 */
[----:B------:R-:W-:Y:S02]  /*25a0*/  BSSY B1, `(.L_x_36) ;  /* 0x000000a000017945 */ /* 0x000fe40003800000 */
[----:B------:R-:W-:Y:S01]  /*25b0*/  FMUL R91, R90, R155 ;  /* 0x0000009b5a5b7220 */ /* 0x000fe20000400000 */
[----:B------:R-:W-:-:S03]  /*25c0*/  @P1 IMAD.MOV.U32 R90, RZ, RZ, R158 ;  /* 0x000000ffff5a1224 */ /* 0x000fc600078e009e */
[----:B------:R-:W-:-:S05]  /*25d0*/  FFMA R91, R92, R154, R91 ;  /* 0x0000009a5c5b7223 */ /* 0x000fca000000005b */
[----:B------:R-:W-:-:S04]  /*25e0*/  F2FP.BF16.F32.PACK_AB R91, RZ, R91 ;  /* 0x0000005bff5b723e */ /* 0x000fc800000010ff */
[----:B------:R-:W-:Y:S01]  /*25f0*/  PRMT R92, R91, 0x7610, R92 ;  /* 0x000076105b5c7816 */ /* 0x000fe2000000005c */
[----:B------:R-:W-:-:S05]  /*2600*/  @P1 IMAD.MOV.U32 R91, RZ, RZ, R159 ;  /* 0x000000ffff5b1224 */ /* 0x000fca00078e009f */
[----:B------:R1:W-:Y:S01]  /*2610*/  @P1 STG.E.U16 desc[UR36][R90.64+0x10], R92 ;  /* 0x0000105c5a001986 */ /* 0x0003e2000c101524 */
[----:B------:R-:W-:Y:S05]  /*2620*/  @!P2 BRA `(.L_x_37) ;  /* 0x000000000004a947 */ /* 0x000fea0003800000 */
[----:B------:R4:W5:Y:S02]  /*2630*/  LDG.E.LTC128B.U16 R172, desc[UR36][R160.64+0x12] ;  /* 0x00001224a0ac7981 */ /* 0x000964000c1e1520 */
.L_x_37:
[----:B------:R-:W-:Y:S05]  /*2640*/  BSYNC B1 ;  /* 0x0000000000017941 */ /* 0x000fea0003800000 */
.L_x_36:
[----:B-1---5:R-:W-:Y:S01]  /*2650*/  IMAD.U32 R90, R172, 0x10000, RZ ;  /* 0x00010000ac5a7824 */ /* 0x022fe200078e00ff */
[----:B------:R-:W-:Y:S01]  /*2660*/  ISETP.GT.AND P1, PT, R0, 0x8, P0 ;  /* 0x000000080000780c */ /* 0x000fe20000724270 */
[----:B------:R-:W-:Y:S01]  /*2670*/  @P2 IMAD.MOV.U32 R91, RZ, RZ, R159 ;  /* 0x000000ffff5b2224 */ /* 0x000fe200078e009f */
[----:B------:R-:W-:Y:S01]  /*2680*/  BSSY B1, `(.L_x_38) ;  /* 0x0000009000017945 */ /* 0x000fe20003800000 */
[----:B------:R-:W-:-:S04]  /*2690*/  FMUL R90, R90, R155 ;  /* 0x0000009b5a5a7220 */ /* 0x000fc80000400000 */
[----:B------:R-:W-:-:S05]  /*26a0*/  FFMA R90, R93, R154, R90 ;  /* 0x0000009a5d5a7223 */ /* 0x000fca000000005a */
[----:B------:R-:W-:-:S04]  /*26b0*/  F2FP.BF16.F32.PACK_AB R90, RZ, R90 ;  /* 0x0000005aff5a723e */ /* 0x000fc800000010ff */
[----:B------:R-:W-:Y:S01]  /*26c0*/  PRMT R92, R90, 0x7610, R92 ;  /* 0x000076105a5c7816 */ /* 0x000fe2000000005c */
[----:B------:R-:W-:-:S05]  /*26d0*/  @P2 IMAD.MOV.U32 R90, RZ, RZ, R158 ;  /* 0x000000ffff5a2224 */ /* 0x000fca00078e009e */
[----:B------:R1:W-:Y:S01]  /*26e0*/  @P2 STG.E.U16 desc[UR36][R90.64+0x12], R92 ;  /* 0x0000125c5a002986 */ /* 0x0003e2000c101524 */
[----:B------:R-:W-:Y:S05]  /*26f0*/  @!P1 BRA `(.L_x_39) ;  /* 0x0000000000049947 */ /* 0x000fea0003800000 */
[----:B------:R0:W5:Y:S02]  /*2700*/  LDG.E.LTC128B.U16 R172, desc[UR36][R88.64+0x10] ;  /* 0x0000102458ac7981 */ /* 0x000164000c1e1520 */
.L_x_39:
[----:B------:R-:W-:Y:S05]  /*2710*/  BSYNC B1 ;  /* 0x0000000000017941 */ /* 0x000fea0003800000 */
.L_x_38:
[----:B-1---5:R-:W-:Y:S01]  /*2720*/  SHF.L.U32 R90, R172, 0x10, RZ ;  /* 0x00000010ac5a7819 */ /* 0x022fe200000006ff */
[----:B------:R-:W-:Y:S01]  /*2730*/  BSSY B1, `(.L_x_40) ;  /* 0x000000b000017945 */ /* 0x000fe20003800000 */
[----:B------:R-:W-:-:S03]  /*2740*/  ISETP.GT.AND P2, PT, R0, 0x9, P0 ;  /* 0x000000090000780c */ /* 0x000fc60000744270 */
        /* <DEDUP_REMOVED lines=9> */
.L_x_41:
[----:B------:R-:W-:Y:S05]  /*27e0*/  BSYNC B1 ;  /* 0x0000000000017941 */ /* 0x000fea0003800000 */
.L_x_40:
        /* <DEDUP_REMOVED lines=12> */
.L_x_43:
[----:B------:R-:W-:Y:S05]  /*28b0*/  BSYNC B1 ;  /* 0x0000000000017941 */ /* 0x000fea0003800000 */
.L_x_42:
        /* <DEDUP_REMOVED lines=12> */
.L_x_45:
[----:B------:R-:W-:Y:S05]  /*2980*/  BSYNC B1 ;  /* 0x0000000000017941 */ /* 0x000fea0003800000 */
.L_x_44:
[----:B-1---5:R-:W-:Y:S01]  /*2990*/  IMAD.U32 R90, R172, 0x10000, RZ ;  /* 0x00010000ac5a7824 */ /* 0x022fe200078e00ff */
[----:B------:R-:W-:Y:S01]  /*29a0*/  ISETP.GT.AND P1, PT, R0, 0x10, P0 ;  /* 0x000000100000780c */ /* 0x000fe20000724270 */
[----:B------:R-:W-:Y:S01]  /*29b0*/  @P2 IMAD.MOV.U32 R91, RZ, RZ, R159 ;  /* 0x000000ffff5b2224 */ /* 0x000fe200078e009f */
[----:B------:R-:W-:Y:S01]  /*29c0*/  BSSY B1, `(.L_x_46) ;  /* 0x0000009000017945 */ /* 0x000fe20003800000 */
[----:B------:R-:W-:-:S04]  /*29d0*/  FMUL R90, R90, R155 ;  /* 0x0000009b5a5a7220 */ /* 0x000fc80000400000 */
[----:B------:R-:W-:-:S05]  /*29e0*/  FFMA R90, R97, R154, R90 ;  /* 0x0000009a615a7223 */ /* 0x000fca000000005a */
[----:B------:R-:W-:-:S04]  /*29f0*/  F2FP.BF16.F32.PACK_AB R90, RZ, R90 ;  /* 0x0000005aff5a723e */ /* 0x000fc800000010ff */
[----:B------:R-:W-:Y:S02]  /*2a00*/  PRMT R92, R90, 0x7610, R92 ;  /* 0x000076105a5c7816 */ /* 0x000fe4000000005c */
[----:B------:R-:W-:-:S05]  /*2a10*/  @P2 MOV R90, R158 ;  /* 0x0000009e005a2202 */ /* 0x000fca0000000f00 */
[----:B------:R1:W-:Y:S01]  /*2a20*/  @P2 STG.E.U16 desc[UR36][R90.64+0x22], R92 ;  /* 0x0000225c5a002986 */ /* 0x0003e2000c101524 */
[----:B------:R-:W-:Y:S05]  /*2a30*/  @!P1 BRA `(.L_x_47) ;  /* 0x0000000000049947 */ /* 0x000fea0003800000 */
[----:B------:R0:W5:Y:S02]  /*2a40*/  LDG.E.LTC128B.U16 R172, desc[UR36][R88.64+0x20] ;  /* 0x0000202458ac7981 */ /* 0x000164000c1e1520 */
.L_x_47:
[----:B------:R-:W-:Y:S05]  /*2a50*/  BSYNC B1 ;  /* 0x0000000000017941 */ /* 0x000fea0003800000 */
.L_x_46:
        /* <DEDUP_REMOVED lines=12> */
.L_x_49:
[----:B------:R-:W-:Y:S05]  /*2b20*/  BSYNC B1 ;  /* 0x0000000000017941 */ /* 0x000fea0003800000 */
.L_x_48:
        /* <DEDUP_REMOVED lines=12> */
.L_x_51:
[----:B------:R-:W-:Y:S05]  /*2bf0*/  BSYNC B1 ;  /* 0x0000000000017941 */ /* 0x000fea0003800000 */
.L_x_50:
[----:B-1---5:R-:W-:Y:S01]  /*2c00*/  IMAD.U32 R90, R172, 0x10000, RZ ;  /* 0x00010000ac5a7824 */ /* 0x022fe200078e00ff */
[----:B------:R-:W-:Y:S01]  /*2c10*/  ISETP.GT.AND P2, PT, R0, 0x19, P3 ;  /* 0x000000190000780c */ /* 0x000fe20001f44270 */
[----:B------:R-:W-:Y:S02]  /*2c20*/  BSSY B1, `(.L_x_52) ;  /* 0x000000a000017945 */ /* 0x000fe40003800000 */
[----:B------:R-:W-:Y:S01]  /*2c30*/  FMUL R91, R90, R155 ;  /* 0x0000009b5a5b7220 */ /* 0x000fe20000400000 */
[----:B------:R-:W-:-:S03]  /*2c40*/  @P1 IMAD.MOV.U32 R90, RZ, RZ, R158 ;  /* 0x000000ffff5a1224 */ /* 0x000fc600078e009e */
[----:B------:R-:W-:-:S05]  /*2c50*/  FFMA R91, R100, R154, R91 ;  /* 0x0000009a645b7223 */ /* 0x000fca000000005b */
[----:B------:R-:W-:-:S04]  /*2c60*/  F2FP.BF16.F32.PACK_AB R91, RZ, R91 ;  /* 0x0000005bff5b723e */ /* 0x000fc800000010ff */
[----:B------:R-:W-:Y:S02]  /*2c70*/  PRMT R92, R91, 0x7610, R92 ;  /* 0x000076105b5c7816 */ /* 0x000fe4000000005c */
[----:B------:R-:W-:-:S05]  /*2c80*/  @P1 MOV R91, R159 ;  /* 0x0000009f005b1202 */ /* 0x000fca0000000f00 */
[----:B------:R1:W-:Y:S01]  /*2c90*/  @P1 STG.E.U16 desc[UR36][R90.64+0x30], R92 ;  /* 0x0000305c5a001986 */ /* 0x0003e2000c101524 */
[----:B------:R-:W-:Y:S05]  /*2ca0*/  @!P2 BRA `(.L_x_53) ;  /* 0x000000000004a947 */ /* 0x000fea0003800000 */
[----:B------:R0:W5:Y:S02]  /*2cb0*/  LDG.E.LTC128B.U16 R172, desc[UR36][R160.64+0x32] ;  /* 0x00003224a0ac7981 */ /* 0x000164000c1e1520 */
.L_x_53:
[----:B------:R-:W-:Y:S05]  /*2cc0*/  BSYNC B1 ;  /* 0x0000000000017941 */ /* 0x000fea0003800000 */
.L_x_52:
        /* <DEDUP_REMOVED lines=12> */
.L_x_55:
[----:B------:R-:W-:Y:S05]  /*2d90*/  BSYNC B1 ;  /* 0x0000000000017941 */ /* 0x000fea0003800000 */
.L_x_54:
        /* <DEDUP_REMOVED lines=12> */
.L_x_57:
[----:B------:R-:W-:Y:S05]  /*2e60*/  BSYNC B1 ;  /* 0x0000000000017941 */ /* 0x000fea0003800000 */
.L_x_56:
        /* <DEDUP_REMOVED lines=12> */
.L_x_59:
[----:B------:R-:W-:Y:S05]  /*2f30*/  BSYNC B1 ;  /* 0x0000000000017941 */ /* 0x000fea0003800000 */
.L_x_58:
        /* <DEDUP_REMOVED lines=12> */
.L_x_61:
[----:B------:R-:W-:Y:S05]  /*3000*/  BSYNC B1 ;  /* 0x0000000000017941 */ /* 0x000fea0003800000 */
.L_x_60:
        /* <DEDUP_REMOVED lines=12> */
.L_x_63:
[----:B------:R-:W-:Y:S05]  /*30d0*/  BSYNC B1 ;  /* 0x0000000000017941 */ /* 0x000fea0003800000 */
.L_x_62:
        /* <DEDUP_REMOVED lines=12> */
.L_x_65:
[----:B------:R-:W-:Y:S05]  /*31a0*/  BSYNC B1 ;  /* 0x0000000000017941 */ /* 0x000fea0003800000 */
.L_x_64:
        /* <DEDUP_REMOVED lines=12> */
.L_x_67:
[----:B------:R-:W-:Y:S05]  /*3270*/  BSYNC B1 ;  /* 0x0000000000017941 */ /* 0x000fea0003800000 */
.L_x_66:
        /* <DEDUP_REMOVED lines=12> */
.L_x_69:
[----:B------:R-:W-:Y:S05]  /*3340*/  BSYNC B1 ;  /* 0x0000000000017941 */ /* 0x000fea0003800000 */
.L_x_68:
        /* <DEDUP_REMOVED lines=12> */
.L_x_71:
[----:B------:R-:W-:Y:S05]  /*3410*/  BSYNC B1 ;  /* 0x0000000000017941 */ /* 0x000fea0003800000 */
.L_x_70:
        /* <DEDUP_REMOVED lines=12> */
.L_x_73:
[----:B------:R-:W-:Y:S05]  /*34e0*/  BSYNC B1 ;  /* 0x0000000000017941 */ /* 0x000fea0003800000 */
.L_x_72:
        /* <DEDUP_REMOVED lines=12> */
.L_x_75:
[----:B------:R-:W-:Y:S05]  /*35b0*/  BSYNC B1 ;  /* 0x0000000000017941 */ /* 0x000fea0003800000 */
.L_x_74:
        /* <DEDUP_REMOVED lines=12> */
.L_x_77:
[----:B------:R-:W-:Y:S05]  /*3680*/  BSYNC B1 ;  /* 0x0000000000017941 */ /* 0x000fea0003800000 */
.L_x_76:
        /* <DEDUP_REMOVED lines=12> */
.L_x_79:
[----:B------:R-:W-:Y:S05]  /*3750*/  BSYNC B1 ;  /* 0x0000000000017941 */ /* 0x000fea0003800000 */
.L_x_78:
        /* <DEDUP_REMOVED lines=12> */
.L_x_81:
[----:B------:R-:W-:Y:S05]  /*3820*/  BSYNC B1 ;  /* 0x0000000000017941 */ /* 0x000fea0003800000 */
.L_x_80:
        /* <DEDUP_REMOVED lines=12> */
.L_x_83:
[----:B------:R-:W-:Y:S05]  /*38f0*/  BSYNC B1 ;  /* 0x0000000000017941 */ /* 0x000fea0003800000 */
.L_x_82:
        /* <DEDUP_REMOVED lines=12> */
.L_x_85:
[----:B------:R-:W-:Y:S05]  /*39c0*/  BSYNC B1 ;  /* 0x0000000000017941 */ /* 0x000fea0003800000 */
.L_x_84:
        /* <DEDUP_REMOVED lines=12> */
.L_x_87:
[----:B------:R-:W-:Y:S05]  /*3a90*/  BSYNC B1 ;  /* 0x0000000000017941 */ /* 0x000fea0003800000 */
.L_x_86:
        /* <DEDUP_REMOVED lines=12> */
.L_x_89:
[----:B------:R-:W-:Y:S05]  /*3b60*/  BSYNC B1 ;  /* 0x0000000000017941 */ /* 0x000fea0003800000 */
.L_x_88:
        /* <DEDUP_REMOVED lines=12> */
.L_x_91:
[----:B------:R-:W-:Y:S05]  /*3c30*/  BSYNC B1 ;  /* 0x0000000000017941 */ /* 0x000fea0003800000 */
.L_x_90:
        /* <DEDUP_REMOVED lines=12> */
.L_x_93:
[----:B------:R-:W-:Y:S05]  /*3d00*/  BSYNC B1 ;  /* 0x0000000000017941 */ /* 0x000fea0003800000 */
.L_x_92:
        /* <DEDUP_REMOVED lines=12> */
.L_x_95:
[----:B------:R-:W-:Y:S05]  /*3dd0*/  BSYNC B1 ;  /* 0x0000000000017941 */ /* 0x000fea0003800000 */
.L_x_94:
        /* <DEDUP_REMOVED lines=12> */
.L_x_97:
[----:B------:R-:W-:Y:S05]  /*3ea0*/  BSYNC B1 ;  /* 0x0000000000017941 */ /* 0x000fea0003800000 */
.L_x_96:
        /* <DEDUP_REMOVED lines=12> */
.L_x_99:
[----:B------:R-:W-:Y:S05]  /*3f70*/  BSYNC B1 ;  /* 0x0000000000017941 */ /* 0x000fea0003800000 */
.L_x_98:
        /* <DEDUP_REMOVED lines=12> */
.L_x_101:
[----:B------:R-:W-:Y:S05]  /*4040*/  BSYNC B1 ;  /* 0x0000000000017941 */ /* 0x000fea0003800000 */
.L_x_100:
        /* <DEDUP_REMOVED lines=12> */
.L_x_103:
[----:B------:R-:W-:Y:S05]  /*4110*/  BSYNC B1 ;  /* 0x0000000000017941 */ /* 0x000fea0003800000 */
.L_x_102:
        /* <DEDUP_REMOVED lines=12> */
.L_x_105:
[----:B------:R-:W-:Y:S05]  /*41e0*/  BSYNC B1 ;  /* 0x0000000000017941 */ /* 0x000fea0003800000 */
.L_x_104:
        /* <DEDUP_REMOVED lines=12> */
.L_x_107:
[----:B------:R-:W-:Y:S05]  /*42b0*/  BSYNC B1 ;  /* 0x0000000000017941 */ /* 0x000fea0003800000 */
.L_x_106:
        /* <DEDUP_REMOVED lines=12> */
.L_x_109:
[----:B------:R-:W-:Y:S05]  /*4380*/  BSYNC B1 ;  /* 0x0000000000017941 */ /* 0x000fea0003800000 */
.L_x_108:
        /* <DEDUP_REMOVED lines=12> */
.L_x_111:
[----:B------:R-:W-:Y:S05]  /*4450*/  BSYNC B1 ;  /* 0x0000000000017941 */ /* 0x000fea0003800000 */
.L_x_110:
        /* <DEDUP_REMOVED lines=12> */
.L_x_113:
[----:B------:R-:W-:Y:S05]  /*4520*/  BSYNC B1 ;  /* 0x0000000000017941 */ /* 0x000fea0003800000 */
.L_x_112:
        /* <DEDUP_REMOVED lines=12> */
.L_x_115:
[----:B------:R-:W-:Y:S05]  /*45f0*/  BSYNC B1 ;  /* 0x0000000000017941 */ /* 0x000fea0003800000 */
.L_x_114:
        /* <DEDUP_REMOVED lines=12> */
.L_x_117:
[----:B------:R-:W-:Y:S05]  /*46c0*/  BSYNC B1 ;  /* 0x0000000000017941 */ /* 0x000fea0003800000 */
.L_x_116:
        /* <DEDUP_REMOVED lines=12> */
.L_x_119:
[----:B------:R-:W-:Y:S05]  /*4790*/  BSYNC B1 ;  /* 0x0000000000017941 */ /* 0x000fea0003800000 */
.L_x_118:
        /* <DEDUP_REMOVED lines=12> */
.L_x_121:
[----:B------:R-:W-:Y:S05]  /*4860*/  BSYNC B1 ;  /* 0x0000000000017941 */ /* 0x000fea0003800000 */
.L_x_120:
        /* <DEDUP_REMOVED lines=12> */
.L_x_123:
[----:B------:R-:W-:Y:S05]  /*4930*/  BSYNC B1 ;  /* 0x0000000000017941 */ /* 0x000fea0003800000 */
.L_x_122:
        /* <DEDUP_REMOVED lines=12> */
.L_x_125:
[----:B------:R-:W-:Y:S05]  /*4a00*/  BSYNC B1 ;  /* 0x0000000000017941 */ /* 0x000fea0003800000 */
.L_x_124:
        /* <DEDUP_REMOVED lines=12> */
.L_x_127:
[----:B------:R-:W-:Y:S05]  /*4ad0*/  BSYNC B1 ;  /* 0x0000000000017941 */ /* 0x000fea0003800000 */
.L_x_126:
        /* <DEDUP_REMOVED lines=12> */
.L_x_129:
[----:B------:R-:W-:Y:S05]  /*4ba0*/  BSYNC B1 ;  /* 0x0000000000017941 */ /* 0x000fea0003800000 */
.L_x_128:
        /* <DEDUP_REMOVED lines=12> */
.L_x_131:
[----:B------:R-:W-:Y:S05]  /*4c70*/  BSYNC B1 ;  /* 0x0000000000017941 */ /* 0x000fea0003800000 */
.L_x_130:
        /* <DEDUP_REMOVED lines=12> */
.L_x_133:
[----:B------:R-:W-:Y:S05]  /*4d40*/  BSYNC B1 ;  /* 0x0000000000017941 */ /* 0x000fea0003800000 */
.L_x_132:
        /* <DEDUP_REMOVED lines=12> */
.L_x_135:
[----:B------:R-:W-:Y:S05]  /*4e10*/  BSYNC B1 ;  /* 0x0000000000017941 */ /* 0x000fea0003800000 */
.L_x_134:
        /* <DEDUP_REMOVED lines=12> */
.L_x_137:
[----:B------:R-:W-:Y:S05]  /*4ee0*/  BSYNC B1 ;  /* 0x0000000000017941 */ /* 0x000fea0003800000 */
.L_x_136:
        /* <DEDUP_REMOVED lines=12> */
.L_x_139:
[----:B------:R-:W-:Y:S05]  /*4fb0*/  BSYNC B1 ;  /* 0x0000000000017941 */ /* 0x000fea0003800000 */
.L_x_138:
        /* <DEDUP_REMOVED lines=12> */
.L_x_141:
[----:B------:R-:W-:Y:S05]  /*5080*/  BSYNC B1 ;  /* 0x0000000000017941 */ /* 0x000fea0003800000 */
.L_x_140:
        /* <DEDUP_REMOVED lines=12> */
.L_x_143:
[----:B------:R-:W-:Y:S05]  /*5150*/  BSYNC B1 ;  /* 0x0000000000017941 */ /* 0x000fea0003800000 */
.L_x_142:
        /* <DEDUP_REMOVED lines=12> */
.L_x_145:
[----:B------:R-:W-:Y:S05]  /*5220*/  BSYNC B1 ;  /* 0x0000000000017941 */ /* 0x000fea0003800000 */
.L_x_144:
        /* <DEDUP_REMOVED lines=12> */
.L_x_147:
[----:B------:R-:W-:Y:S05]  /*52f0*/  BSYNC B1 ;  /* 0x0000000000017941 */ /* 0x000fea0003800000 */
.L_x_146:
        /* <DEDUP_REMOVED lines=12> */
.L_x_149:
[----:B------:R-:W-:Y:S05]  /*53c0*/  BSYNC B1 ;  /* 0x0000000000017941 */ /* 0x000fea0003800000 */
.L_x_148:
        /* <DEDUP_REMOVED lines=12> */
.L_x_151:
[----:B------:R-:W-:Y:S05]  /*5490*/  BSYNC B1 ;  /* 0x0000000000017941 */ /* 0x000fea0003800000 */
.L_x_150:
[----:B-----5:R-:W-:Y:S01]  /*54a0*/  IMAD.U32 R8, R172, 0x10000, RZ ;  /* 0x00010000ac087824 */ /* 0x020fe200078e00ff */
[----:B------:R-:W-:Y:S01]  /*54b0*/  ISETP.GT.AND P1, PT, R0, 0x79, P0 ;  /* 0x000000790000780c */ /* 0x000fe20000724270 */
[----:B------:R-:W-:Y:S01]  /*54c0*/  BSSY B1, `(.L_x_152) ;  /* 0x000000c000017945 */ /* 0x000fe20003800000 */
[----:B------:R-:W-:Y:S01]  /*54d0*/  IADD3 R153, P0, R153, 0x80, RZ ;  /* 0x0000008099997810 */ /* 0x000fe20007f1e0ff */
[----:B-1----:R-:W-:Y:S01]  /*54e0*/  FMUL R91, R8, R155 ;  /* 0x0000009b085b7220 */ /* 0x002fe20000400000 */
[----:B------:R-:W-:-:S03]  /*54f0*/  @P2 MOV R8, R168 ;  /* 0x000000a800082202 */ /* 0x000fc60000000f00 */
[----:B------:R-:W-:-:S05]  /*5500*/  FFMA R91, R150, R154, R91 ;  /* 0x0000009a965b7223 */ /* 0x000fca000000005b */
[----:B------:R-:W-:-:S04]  /*5510*/  F2FP.BF16.F32.PACK_AB R91, RZ, R91 ;  /* 0x0000005bff5b723e */ /* 0x000fc800000010ff */
[----:B------:R-:W-:Y:S01]  /*5520*/  PRMT R90, R91, 0x7610, R90 ;  /* 0x000076105b5a7816 */ /* 0x000fe2000000005a */
[----:B------:R-:W-:Y:S02]  /*5530*/  IMAD.X R91, RZ, RZ, R9, P0 ;  /* 0x000000ffff5b7224 */ /* 0x000fe400000e0609 */
[----:B------:R-:W-:-:S05]  /*5540*/  @P2 IMAD.MOV.U32 R9, RZ, RZ, R169 ;  /* 0x000000ffff092224 */ /* 0x000fca00078e00a9 */
[----:B------:R1:W-:Y:S01]  /*5550*/  @P2 STG.E.U16 desc[UR36][R8.64+0xf0], R90 ;  /* 0x0000f05a08002986 */ /* 0x0003e2000c101524 */
[----:B------:R-:W-:Y:S05]  /*5560*/  @!P1 BRA `(.L_x_153) ;  /* 0x0000000000049947 */ /* 0x000fea0003800000 */
[----:B------:R0:W5:Y:S02]  /*5570*/  LDG.E.LTC128B.U16 R172, desc[UR36][R88.64+0xf2] ;  /* 0x0000f22458ac7981 */ /* 0x000164000c1e1520 */
.L_x_153:
[----:B------:R-:W-:Y:S05]  /*5580*/  BSYNC B1 ;  /* 0x0000000000017941 */ /* 0x000fea0003800000 */
.L_x_152:
[----:B-1---5:R-:W-:Y:S01]  /*5590*/  IMAD.U32 R8, R172, 0x10000, RZ ;  /* 0x00010000ac087824 */ /* 0x022fe200078e00ff */
[----:B------:R-:W-:Y:S01]  /*55a0*/  ISETP.GT.AND P0, PT, R3, 0x80, PT ;  /* 0x000000800300780c */ /* 0x000fe20003f04270 */
[-C--:B------:R-:W-:Y:S02]  /*55b0*/  IMAD R90, R91, R14.reuse, RZ ;  /* 0x0000000e5b5a7224 */ /* 0x080fe400078e02ff */
[----:B0-2---:R-:W-:Y:S01]  /*55c0*/  FMUL R88, R8, R155 ;  /* 0x0000009b08587220 */ /* 0x005fe20000400000 */
[----:B------:R-:W-:Y:S01]  /*55d0*/  IMAD.WIDE.U32 R8, R153, R14, R156 ;  /* 0x0000000e99087225 */ /* 0x000fe200078e009c */
[----:B------:R-:W-:-:S03]  /*55e0*/  ISETP.GT.AND P3, PT, R0, RZ, P0 ;  /* 0x000000ff0000720c */ /* 0x000fc60000764270 */
[----:B------:R-:W-:Y:S01]  /*55f0*/  FFMA R151, R151, R154, R88 ;  /* 0x0000009a97977223 */ /* 0x000fe20000000058 */
[----:B------:R-:W-:Y:S01]  /*5600*/  IMAD R97, R153, R15, R90 ;  /* 0x0000000f99617224 */ /* 0x000fe200078e025a */
[----:B------:R-:W-:-:S03]  /*5610*/  LEA R88, P2, R8, R10, 0x1 ;  /* 0x0000000a08587211 */ /* 0x000fc600078408ff */
[----:B------:R-:W-:Y:S01]  /*5620*/  IMAD.IADD R9, R9, 0x1, R97 ;  /* 0x0000000109097824 */ /* 0x000fe200078e0261 */
[----:B------:R-:W-:-:S04]  /*5630*/  F2FP.BF16.F32.PACK_AB R151, RZ, R151 ;  /* 0x00000097ff97723e */ /* 0x000fc800000010ff */
[----:B------:R-:W-:Y:S01]  /*5640*/  LEA.HI.X R89, R8, R11, R9, 0x1, P2 ;  /* 0x0000000b08597211 */ /* 0x000fe200010f0c09 */
[----:B------:R0:W-:Y:S04]  /*5650*/  @P1 STG.E.U16 desc[UR36][R168.64+0xf2], R151 ;  /* 0x0000f297a8001986 */ /* 0x0001e8000c101524 */
[----:B------:R-:W2:Y:S01]  /*5660*/  @P3 LDG.E.LTC128B.U16 R172, desc[UR36][R88.64] ;  /* 0x0000002458ac3981 */ /* 0x000ea2000c1e1520 */
[----:B------:R-:W-:Y:S01]  /*5670*/  IMAD.WIDE.U32 R8, R153, R14, R6 ;  /* 0x0000000e99087225 */ /* 0x000fe200078e0006 */
[----:B------:R-:W-:Y:S01]  /*5680*/  SHF.L.U64.HI R95, R4, 0x8, R5 ;  /* 0x00000008045f7819 */ /* 0x000fe20000010205 */
[----:B------:R-:W-:Y:S01]  /*5690*/  BSSY B1, `(.L_x_154) ;  /* 0x0000011000017945 */ /* 0x000fe20003800000 */
[----:B------:R-:W-:Y:S01]  /*56a0*/  ISETP.GT.AND P2, PT, R0, 0x1, P0 ;  /* 0x000000010000780c */ /* 0x000fe20000744270 */
[----:B------:R-:W-:-:S02]  /*56b0*/  IMAD.IADD R9, R97, 0x1, R9 ;  /* 0x0000000161097824 */ /* 0x000fc400078e0209 */
[----:B------:R-:W-:Y:S02]  /*56c0*/  IMAD.SHL.U32 R93, R4, 0x100, RZ ;  /* 0x00000100045d7824 */ /* 0x000fe400078e00ff */
[----:B--2---:R-:W-:-:S04]  /*56d0*/  IMAD.U32 R90, R172, 0x10000, RZ ;  /* 0x00010000ac5a7824 */ /* 0x004fc800078e00ff */
[----:B------:R-:W-:Y:S01]  /*56e0*/  FMUL R15, R90, R155 ;  /* 0x0000009b5a0f7220 */ /* 0x000fe20000400000 */
[----:B------:R-:W-:Y:S01]  /*56f0*/  IMAD.WIDE.U32 R90, R23, R12, R8 ;  /* 0x0000000c175a7225 */ /* 0x000fe200078e0008 */
[----:B------:R-:W-:-:S03]  /*5700*/  IADD3 R8, P1, R93, R158, RZ ;  /* 0x0000009e5d087210 */ /* 0x000fc60007f3e0ff */
[----:B------:R-:W-:Y:S01]  /*5710*/  FFMA R15, R24, R154, R15 ;  /* 0x0000009a180f7223 */ /* 0x000fe2000000000f */
[----:B------:R-:W-:Y:S01]  /*5720*/  IMAD.IADD R5, R13, 0x1, R91 ;  /* 0x000000010d057824 */ /* 0x000fe200078e025b */
[C---:B------:R-:W-:Y:S01]  /*5730*/  LEA R4, P4, R90.reuse, R10, 0x1 ;  /* 0x0000000a5a047211 */ /* 0x040fe200078808ff */
[----:B------:R-:W-:Y:S02]  /*5740*/  IMAD.X R9, R95, 0x1, R159, P1 ;  /* 0x000000015f097824 */ /* 0x000fe400008e069f */
[----:B------:R-:W-:Y:S02]  /*5750*/  F2FP.BF16.F32.PACK_AB R15, RZ, R15 ;  /* 0x0000000fff0f723e */ /* 0x000fe400000010ff */
[----:B------:R-:W-:-:S03]  /*5760*/  LEA.HI.X R5, R90, R11, R5, 0x1, P4 ;  /* 0x0000000b5a057211 */ /* 0x000fc600020f0c05 */
[----:B------:R0:W-:Y:S01]  /*5770*/  @P3 STG.E.U16 desc[UR36][R8.64], R15 ;  /* 0x0000000f08003986 */ /* 0x0001e2000c101524 */
[----:B------:R-:W-:Y:S05]  /*5780*/  @!P2 BRA `(.L_x_155) ;  /* 0x000000000004a947 */ /* 0x000fea0003800000 */
[----:B------:R1:W5:Y:S02]  /*5790*/  LDG.E.LTC128B.U16 R172, desc[UR36][R4.64+0x2] ;  /* 0x0000022404ac7981 */ /* 0x000364000c1e1520 */
.L_x_155:
[----:B------:R-:W-:Y:S05]  /*57a0*/  BSYNC B1 ;  /* 0x0000000000017941 */ /* 0x000fea0003800000 */
.L_x_154:
[----:B-----5:R-:W-:Y:S01]  /*57b0*/  IMAD.U32 R24, R172, 0x10000, RZ ;  /* 0x00010000ac187824 */ /* 0x020fe200078e00ff */
[----:B------:R-:W-:Y:S01]  /*57c0*/  ISETP.GT.AND P1, PT, R3, 0x88, PT ;  /* 0x000000880300780c */ /* 0x000fe20003f24270 */
[----:B0-----:R-:W-:Y:S01]  /*57d0*/  IMAD.WIDE.U32 R14, R153, R14, R162 ;  /* 0x0000000e990e7225 */ /* 0x001fe200078e00a2 */
[----:B------:R-:W-:Y:S03]  /*57e0*/  BSSY B1, `(.L_x_156) ;  /* 0x000000e000017945 */ /* 0x000fe60003800000 */
[----:B------:R-:W-:Y:S01]  /*57f0*/  FMUL R24, R24, R155 ;  /* 0x0000009b18187220 */ /* 0x000fe20000400000 */
[----:B------:R-:W-:Y:S02]  /*5800*/  ISETP.GT.AND P3, PT, R0, RZ, P1 ;  /* 0x000000ff0000720c */ /* 0x000fe40000f64270 */
[----:B------:R-:W-:Y:S01]  /*5810*/  IADD3 R21, P5, R20, R14, RZ ;  /* 0x0000000e14157210 */ /* 0x000fe20007fbe0ff */
[----:B------:R-:W-:Y:S01]  /*5820*/  FFMA R24, R25, R154, R24 ;  /* 0x0000009a19187223 */ /* 0x000fe20000000018 */
[----:B------:R-:W-:-:S02]  /*5830*/  IADD3 R97, R97, R15, RZ ;  /* 0x0000000f61617210 */ /* 0x000fc40007ffe0ff */
[----:B------:R-:W-:Y:S02]  /*5840*/  IADD3 R20, P4, R6, R14, RZ ;  /* 0x0000000e06147210 */ /* 0x000fe40007f9e0ff */
[----:B------:R-:W-:Y:S01]  /*5850*/  F2FP.BF16.F32.PACK_AB R24, RZ, R24 ;  /* 0x00000018ff18723e */ /* 0x000fe200000010ff */
[----:B------:R-:W-:Y:S01]  /*5860*/  IMAD.X R156, R97, 0x1, R157, P5 ;  /* 0x00000001619c7824 */ /* 0x000fe200028e069d */
[----:B------:R-:W-:-:S03]  /*5870*/  LEA R14, P5, R21, R10, 0x1 ;  /* 0x0000000a150e7211 */ /* 0x000fc600078a08ff */
[----:B------:R0:W-:Y:S01]  /*5880*/  @P2 STG.E.U16 desc[UR36][R8.64+0x2], R24 ;  /* 0x0000021808002986 */ /* 0x0001e2000c101524 */
[----:B------:R-:W-:Y:S01]  /*5890*/  LEA.HI.X R15, R21, R11, R156, 0x1, P5 ;  /* 0x0000000b150f7211 */ /* 0x000fe200028f0c9c */
[----:B------:R-:W-:Y:S08]  /*58a0*/  @!P3 BRA `(.L_x_157) ;  /* 0x000000000004b947 */ /* 0x000ff00003800000 */
[----:B------:R2:W5:Y:S02]  /*58b0*/  LDG.E.LTC128B.U16 R172, desc[UR36][R14.64] ;  /* 0x000000240eac7981 */ /* 0x000564000c1e1520 */
.L_x_157:
[----:B------:R-:W-:Y:S05]  /*58c0*/  BSYNC B1 ;  /* 0x0000000000017941 */ /* 0x000fea0003800000 */
.L_x_156:
[----:B-----5:R-:W-:Y:S01]  /*58d0*/  IMAD.U32 R6, R172, 0x10000, RZ ;  /* 0x00010000ac067824 */ /* 0x020fe200078e00ff */
[----:B------:R-:W-:Y:S01]  /*58e0*/  ISETP.GT.AND P2, PT, R0, 0x1, P1 ;  /* 0x000000010000780c */ /* 0x000fe20000f44270 */
[----:B------:R-:W-:Y:S01]  /*58f0*/  IMAD.X R21, R7, 0x1, R97, P4 ;  /* 0x0000000107157824 */ /* 0x000fe200020e0661 */
[----:B------:R-:W-:Y:S01]  /*5900*/  BSSY B1, `(.L_x_158) ;  /* 0x000000d000017945 */ /* 0x000fe20003800000 */
[----:B------:R-:W-:Y:S01]  /*5910*/  FMUL R3, R6, R155 ;  /* 0x0000009b06037220 */ /* 0x000fe20000400000 */
[----:B------:R-:W-:Y:S01]  /*5920*/  IADD3 R6, P4, R8, R165, RZ ;  /* 0x000000a508067210 */ /* 0x000fe20007f9e0ff */
[----:B--2---:R-:W-:-:S04]  /*5930*/  IMAD.WIDE.U32 R14, R23, R12, R20 ;  /* 0x0000000c170e7225 */ /* 0x004fc800078e0014 */
[----:B------:R-:W-:Y:S01]  /*5940*/  FFMA R3, R26, R154, R3 ;  /* 0x0000009a1a037223 */ /* 0x000fe20000000003 */
[----:B------:R-:W-:Y:S01]  /*5950*/  IMAD.X R7, R9, 0x1, R167, P4 ;  /* 0x0000000109077824 */ /* 0x000fe200020e06a7 */
[----:B------:R-:W-:Y:S01]  /*5960*/  LEA R10, P5, R14, R10, 0x1 ;  /* 0x0000000a0e0a7211 */ /* 0x000fe200078a08ff */
[----:B------:R-:W-:Y:S02]  /*5970*/  IMAD.IADD R13, R13, 0x1, R15 ;  /* 0x000000010d0d7824 */ /* 0x000fe400078e020f */
[----:B------:R-:W-:-:S03]  /*5980*/  F2FP.BF16.F32.PACK_AB R3, RZ, R3 ;  /* 0x00000003ff03723e */ /* 0x000fc600000010ff */
[----:B------:R-:W-:Y:S02]  /*5990*/  LEA.HI.X R11, R14, R11, R13, 0x1, P5 ;  /* 0x0000000b0e0b7211 */ /* 0x000fe400028f0c0d */
[----:B------:R2:W-:Y:S01]  /*59a0*/  @P3 STG.E.U16 desc[UR36][R6.64], R3 ;  /* 0x0000000306003986 */ /* 0x0005e2000c101524 */
[----:B------:R-:W-:Y:S05]  /*59b0*/  @!P2 BRA `(.L_x_159) ;  /* 0x000000000004a947 */ /* 0x000fea0003800000 */
[----:B------:R0:W5:Y:S02]  /*59c0*/  LDG.E.LTC128B.U16 R172, desc[UR36][R10.64+0x2] ;  /* 0x000002240aac7981 */ /* 0x000164000c1e1520 */
.L_x_159:
[----:B------:R-:W-:Y:S05]  /*59d0*/  BSYNC B1 ;  /* 0x0000000000017941 */ /* 0x000fea0003800000 */
.L_x_158:
[----:B-----5:R-:W-:Y:S01]  /*59e0*/  IMAD.U32 R12, R172, 0x10000, RZ ;  /* 0x00010000ac0c7824 */ /* 0x020fe200078e00ff */
[----:B------:R-:W-:Y:S01]  /*59f0*/  ISETP.GT.AND P3, PT, R0, 0x8, P0 ;  /* 0x000000080000780c */ /* 0x000fe20000764270 */
[----:B------:R-:W-:Y:S02]  /*5a00*/  BSSY B1, `(.L_x_160) ;  /* 0x0000007000017945 */ /* 0x000fe40003800000 */
[----:B------:R-:W-:-:S04]  /*5a10*/  FMUL R12, R12, R155 ;  /* 0x0000009b0c0c7220 */ /* 0x000fc80000400000 */
[----:B------:R-:W-:-:S05]  /*5a20*/  FFMA R12, R27, R154, R12 ;  /* 0x0000009a1b0c7223 */ /* 0x000fca000000000c */
[----:B------:R-:W-:-:S05]  /*5a30*/  F2FP.BF16.F32.PACK_AB R12, RZ, R12 ;  /* 0x0000000cff0c723e */ /* 0x000fca00000010ff */
[----:B------:R0:W-:Y:S01]  /*5a40*/  @P2 STG.E.U16 desc[UR36][R6.64+0x2], R12 ;  /* 0x0000020c06002986 */ /* 0x0001e2000c101524 */
[----:B------:R-:W-:Y:S05]  /*5a50*/  @!P3 BRA `(.L_x_161) ;  /* 0x000000000004b947 */ /* 0x000fea0003800000 */
[----:B------:R0:W5:Y:S02]  /*5a60*/  LDG.E.LTC128B.U16 R172, desc[UR36][R4.64+0x10] ;  /* 0x0000102404ac7981 */ /* 0x000164000c1e1520 */
.L_x_161:
[----:B------:R-:W-:Y:S05]  /*5a70*/  BSYNC B1 ;  /* 0x0000000000017941 */ /* 0x000fea0003800000 */
.L_x_160:
[----:B0-2--5:R-:W-:Y:S01]  /*5a80*/  IMAD.U32 R6, R172, 0x10000, RZ ;  /* 0x00010000ac067824 */ /* 0x025fe200078e00ff */
[----:B------:R-:W-:Y:S01]  /*5a90*/  ISETP.GT.AND P2, PT, R0, 0x9, P0 ;  /* 0x000000090000780c */ /* 0x000fe20000744270 */
[----:B------:R-:W-:Y:S01]  /*5aa0*/  IMAD.MOV.U32 R7, RZ, RZ, R9 ;  /* 0x000000ffff077224 */ /* 0x000fe200078e0009 */
[----:B------:R-:W-:Y:S01]  /*5ab0*/  BSSY B1, `(.L_x_162) ;  /* 0x0000008000017945 */ /* 0x000fe20003800000 */
[----:B------:R-:W-:Y:S01]  /*5ac0*/  FMUL R3, R6, R155 ;  /* 0x0000009b06037220 */ /* 0x000fe20000400000 */
[----:B------:R-:W-:-:S03]  /*5ad0*/  IMAD.MOV.U32 R6, RZ, RZ, R8 ;  /* 0x000000ffff067224 */ /* 0x000fc600078e0008 */
[----:B------:R-:W-:-:S05]  /*5ae0*/  FFMA R3, R28, R154, R3 ;  /* 0x0000009a1c037223 */ /* 0x000fca0000000003 */
[----:B------:R-:W-:-:S05]  /*5af0*/  F2FP.BF16.F32.PACK_AB R3, RZ, R3 ;  /* 0x00000003ff03723e */ /* 0x000fca00000010ff */
[----:B------:R0:W-:Y:S01]  /*5b00*/  @P3 STG.E.U16 desc[UR36][R6.64+0x10], R3 ;  /* 0x0000100306003986 */ /* 0x0001e2000c101524 */
[----:B------:R-:W-:Y:S05]  /*5b10*/  @!P2 BRA `(.L_x_163) ;  /* 0x000000000004a947 */ /* 0x000fea0003800000 */
[----:B------:R2:W5:Y:S02]  /*5b20*/  LDG.E.LTC128B.U16 R172, desc[UR36][R4.64+0x12] ;  /* 0x0000122404ac7981 */ /* 0x000564000c1e1520 */
.L_x_163:
[----:B------:R-:W-:Y:S05]  /*5b30*/  BSYNC B1 ;  /* 0x0000000000017941 */ /* 0x000fea0003800000 */
.L_x_162:
[----:B-----5:R-:W-:Y:S01]  /*5b40*/  SHF.L.U32 R12, R172, 0x10, RZ ;  /* 0x00000010ac0c7819 */ /* 0x020fe200000006ff */
[----:B------:R-:W-:Y:S01]  /*5b50*/  BSSY B1, `(.L_x_164) ;  /* 0x0000008000017945 */ /* 0x000fe20003800000 */
[----:B------:R-:W-:-:S03]  /*5b60*/  ISETP.GT.AND P4, PT, R0, 0x8, P1 ;  /* 0x000000080000780c */ /* 0x000fc60000f84270 */
[----:B------:R-:W-:-:S04]  /*5b70*/  FMUL R12, R12, R155 ;  /* 0x0000009b0c0c7220 */ /* 0x000fc80000400000 */
[----:B------:R-:W-:-:S05]  /*5b80*/  FFMA R12, R29, R154, R12 ;  /* 0x0000009a1d0c7223 */ /* 0x000fca000000000c */
[----:B------:R-:W-:-:S05]  /*5b90*/  F2FP.BF16.F32.PACK_AB R12, RZ, R12 ;  /* 0x0000000cff0c723e */ /* 0x000fca00000010ff */
[----:B------:R0:W-:Y:S01]  /*5ba0*/  @P2 STG.E.U16 desc[UR36][R6.64+0x12], R12 ;  /* 0x0000120c06002986 */ /* 0x0001e2000c101524 */
[----:B------:R-:W-:Y:S05]  /*5bb0*/  @!P4 BRA `(.L_x_165) ;  /* 0x000000000004c947 */ /* 0x000fea0003800000 */
[----:B------:R0:W5:Y:S02]  /*5bc0*/  LDG.E.LTC128B.U16 R172, desc[UR36][R10.64+0x10] ;  /* 0x000010240aac7981 */ /* 0x000164000c1e1520 */
.L_x_165:
[----:B------:R-:W-:Y:S05]  /*5bd0*/  BSYNC B1 ;  /* 0x0000000000017941 */ /* 0x000fea0003800000 */
.L_x_164:
[----:B0----5:R-:W-:Y:S01]  /*5be0*/  IMAD.U32 R12, R172, 0x10000, RZ ;  /* 0x00010000ac0c7824 */ /* 0x021fe200078e00ff */
[----:B------:R-:W-:Y:S01]  /*5bf0*/  IADD3 R8, P3, R165, R8, RZ ;  /* 0x00000008a5087210 */ /* 0x000fe20007f7e0ff */
[----:B------:R-:W-:Y:S01]  /*5c00*/  BSSY B1, `(.L_x_166) ;  /* 0x0000009000017945 */ /* 0x000fe20003800000 */
[----:B------:R-:W-:Y:S01]  /*5c10*/  ISETP.GT.AND P2, PT, R0, 0x9, P1 ;  /* 0x000000090000780c */ /* 0x000fe20000f44270 */
[----:B------:R-:W-:Y:S02]  /*5c20*/  FMUL R3, R12, R155 ;  /* 0x0000009b0c037220 */ /* 0x000fe40000400000 */
[----:B------:R-:W-:Y:S02]  /*5c30*/  IMAD.X R9, R167, 0x1, R9, P3 ;  /* 0x00000001a7097824 */ /* 0x000fe400018e0609 */
[----:B------:R-:W-:-:S05]  /*5c40*/  FFMA R3, R30, R154, R3 ;  /* 0x0000009a1e037223 */ /* 0x000fca0000000003 */
[----:B------:R-:W-:-:S05]  /*5c50*/  F2FP.BF16.F32.PACK_AB R3, RZ, R3 ;  /* 0x00000003ff03723e */ /* 0x000fca00000010ff */
[----:B------:R0:W-:Y:S01]  /*5c60*/  @P4 STG.E.U16 desc[UR36][R8.64+0x10], R3 ;  /* 0x0000100308004986 */ /* 0x0001e2000c101524 */
[----:B------:R-:W-:Y:S05]  /*5c70*/  @!P2 BRA `(.L_x_167) ;  /* 0x000000000004a947 */ /* 0x000fea0003800000 */
[----:B------:R0:W5:Y:S02]  /*5c80*/  LDG.E.LTC128B.U16 R172, desc[UR36][R10.64+0x12] ;  /* 0x000012240aac7981 */ /* 0x000164000c1e1520 */
.L_x_167:
[----:B------:R-:W-:Y:S05]  /*5c90*/  BSYNC B1 ;  /* 0x0000000000017941 */ /* 0x000fea0003800000 */
.L_x_166:
[----:B0----5:R-:W-:Y:S01]  /*5ca0*/  IMAD.U32 R8, R172, 0x10000, RZ ;  /* 0x00010000ac087824 */ /* 0x021fe200078e00ff */
[----:B------:R-:W-:Y:S01]  /*5cb0*/  ISETP.GT.AND P3, PT, R0, 0x10, P0 ;  /* 0x000000100000780c */ /* 0x000fe20000764270 */
[----:B------:R-:W-:Y:S02]  /*5cc0*/  BSSY B1, `(.L_x_168) ;  /* 0x0000009000017945 */ /* 0x000fe40003800000 */
[----:B------:R-:W-:-:S04]  /*5cd0*/  FMUL R8, R8, R155 ;  /* 0x0000009b08087220 */ /* 0x000fc80000400000 */
[----:B------:R-:W-:Y:S01]  /*5ce0*/  FFMA R31, R31, R154, R8 ;  /* 0x0000009a1f1f7223 */ /* 0x000fe20000000008 */
[----:B------:R-:W-:-:S04]  /*5cf0*/  IADD3 R8, P4, P5, R165, R158, R93 ;  /* 0x0000009ea5087210 */ /* 0x000fc80007d9e05d */
[----:B------:R-:W-:Y:S02]  /*5d00*/  F2FP.BF16.F32.PACK_AB R31, RZ, R31 ;  /* 0x0000001fff1f723e */ /* 0x000fe400000010ff */
[----:B------:R-:W-:-:S05]  /*5d10*/  IADD3.X R9, R167, R159, R95, P4, P5 ;  /* 0x0000009fa7097210 */ /* 0x000fca00027ea45f */
[----:B------:R0:W-:Y:S01]  /*5d20*/  @P2 STG.E.U16 desc[UR36][R8.64+0x12], R31 ;  /* 0x0000121f08002986 */ /* 0x0001e2000c101524 */
[----:B------:R-:W-:Y:S05]  /*5d30*/  @!P3 BRA `(.L_x_169) ;  /* 0x000000000004b947 */ /* 0x000fea0003800000 */
[----:B------:R0:W5:Y:S02]  /*5d40*/  LDG.E.LTC128B.U16 R172, desc[UR36][R4.64+0x20] ;  /* 0x0000202404ac7981 */ /* 0x000164000c1e1520 */
.L_x_169:
[----:B------:R-:W-:Y:S05]  /*5d50*/  BSYNC B1 ;  /* 0x0000000000017941 */ /* 0x000fea0003800000 */
.L_x_168:
        /* <DEDUP_REMOVED lines=9> */
.L_x_171:
[----:B------:R-:W-:Y:S05]  /*5df0*/  BSYNC B1 ;  /* 0x0000000000017941 */ /* 0x000fea0003800000 */
.L_x_170:
        /* <DEDUP_REMOVED lines=9> */
.L_x_173:
[----:B------:R-:W-:Y:S05]  /*5e90*/  BSYNC B1 ;  /* 0x0000000000017941 */ /* 0x000fea0003800000 */
.L_x_172:
[----:B0----5:R-:W-:Y:S01]  /*5ea0*/  IMAD.U32 R12, R172, 0x10000, RZ ;  /* 0x00010000ac0c7824 */ /* 0x021fe200078e00ff */
        /* <DEDUP_REMOVED lines=8> */
.L_x_175:
[----:B------:R-:W-:Y:S05]  /*5f30*/  BSYNC B1 ;  /* 0x0000000000017941 */ /* 0x000fea0003800000 */
.L_x_174:
        /* <DEDUP_REMOVED lines=9> */
.L_x_177:
[----:B------:R-:W-:Y:S05]  /*5fd0*/  BSYNC B1 ;  /* 0x0000000000017941 */ /* 0x000fea0003800000 */
.L_x_176:
        /* <DEDUP_REMOVED lines=9> */
.L_x_179:
[----:B------:R-:W-:Y:S05]  /*6070*/  BSYNC B1 ;  /* 0x0000000000017941 */ /* 0x000fea0003800000 */
.L_x_178:
        /* <DEDUP_REMOVED lines=9> */
.L_x_181:
[----:B------:R-:W-:Y:S05]  /*6110*/  BSYNC B1 ;  /* 0x0000000000017941 */ /* 0x000fea0003800000 */
.L_x_180:
[----:B0----5:R-:W-:Y:S01]  /*6120*/  SHF.L.U32 R12, R172, 0x10, RZ ;  /* 0x00000010ac0c7819 */ /* 0x021fe200000006ff */
        /* <DEDUP_REMOVED lines=8> */
.L_x_183:
[----:B------:R-:W-:Y:S05]  /*61b0*/  BSYNC B1 ;  /* 0x0000000000017941 */ /* 0x000fea0003800000 */
.L_x_182:
        /* <DEDUP_REMOVED lines=9> */
.L_x_185:
[----:B------:R-:W-:Y:S05]  /*6250*/  BSYNC B1 ;  /* 0x0000000000017941 */ /* 0x000fea0003800000 */
.L_x_184:
        /* <DEDUP_REMOVED lines=9> */
.L_x_187:
[----:B------:R-:W-:Y:S05]  /*62f0*/  BSYNC B1 ;  /* 0x0000000000017941 */ /* 0x000fea0003800000 */
.L_x_186:
        /* <DEDUP_REMOVED lines=9> */
.L_x_189:
[----:B------:R-:W-:Y:S05]  /*6390*/  BSYNC B1 ;  /* 0x0000000000017941 */ /* 0x000fea0003800000 */
.L_x_188:
        /* <DEDUP_REMOVED lines=9> */
.L_x_191:
[----:B------:R-:W-:Y:S05]  /*6430*/  BSYNC B1 ;  /* 0x0000000000017941 */ /* 0x000fea0003800000 */
.L_x_190:
        /* <DEDUP_REMOVED lines=9> */
.L_x_193:
[----:B------:R-:W-:Y:S05]  /*64d0*/  BSYNC B1 ;  /* 0x0000000000017941 */ /* 0x000fea0003800000 */
.L_x_192:
        /* <DEDUP_REMOVED lines=9> */
.L_x_195:
[----:B------:R-:W-:Y:S05]  /*6570*/  BSYNC B1 ;  /* 0x0000000000017941 */ /* 0x000fea0003800000 */
.L_x_194:
        /* <DEDUP_REMOVED lines=9> */
.L_x_197:
[----:B------:R-:W-:Y:S05]  /*6610*/  BSYNC B1 ;  /* 0x0000000000017941 */ /* 0x000fea0003800000 */
.L_x_196:
        /* <DEDUP_REMOVED lines=9> */
.L_x_199:
[----:B------:R-:W-:Y:S05]  /*66b0*/  BSYNC B1 ;  /* 0x0000000000017941 */ /* 0x000fea0003800000 */
.L_x_198:
        /* <DEDUP_REMOVED lines=9> */
.L_x_201:
[----:B------:R-:W-:Y:S05]  /*6750*/  BSYNC B1 ;  /* 0x0000000000017941 */ /* 0x000fea0003800000 */
.L_x_200:
        /* <DEDUP_REMOVED lines=9> */
.L_x_203:
[----:B------:R-:W-:Y:S05]  /*67f0*/  BSYNC B1 ;  /* 0x0000000000017941 */ /* 0x000fea0003800000 */
.L_x_202:
        /* <DEDUP_REMOVED lines=9> */
.L_x_205:
[----:B------:R-:W-:Y:S05]  /*6890*/  BSYNC B1 ;  /* 0x0000000000017941 */ /* 0x000fea0003800000 */
.L_x_204:
        /* <DEDUP_REMOVED lines=9> */
.L_x_207:
[----:B------:R-:W-:Y:S05]  /*6930*/  BSYNC B1 ;  /* 0x0000000000017941 */ /* 0x000fea0003800000 */
.L_x_206:
        /* <DEDUP_REMOVED lines=9> */
.L_x_209:
[----:B------:R-:W-:Y:S05]  /*69d0*/  BSYNC B1 ;  /* 0x0000000000017941 */ /* 0x000fea0003800000 */
.L_x_208:
        /* <DEDUP_REMOVED lines=9> */
.L_x_211:
[----:B------:R-:W-:Y:S05]  /*6a70*/  BSYNC B1 ;  /* 0x0000000000017941 */ /* 0x000fea0003800000 */
.L_x_210:
        /* <DEDUP_REMOVED lines=9> */
.L_x_213:
[----:B------:R-:W-:Y:S05]  /*6b10*/  BSYNC B1 ;  /* 0x0000000000017941 */ /* 0x000fea0003800000 */
.L_x_212:
        /* <DEDUP_REMOVED lines=9> */
.L_x_215:
[----:B------:R-:W-:Y:S05]  /*6bb0*/  BSYNC B1 ;  /* 0x0000000000017941 */ /* 0x000fea0003800000 */
.L_x_214:
        /* <DEDUP_REMOVED lines=9> */
.L_x_217:
[----:B------:R-:W-:Y:S05]  /*6c50*/  BSYNC B1 ;  /* 0x0000000000017941 */ /* 0x000fea0003800000 */
.L_x_216:
        /* <DEDUP_REMOVED lines=9> */
.L_x_219:
[----:B------:R-:W-:Y:S05]  /*6cf0*/  BSYNC B1 ;  /* 0x0000000000017941 */ /* 0x000fea0003800000 */
.L_x_218:
        /* <DEDUP_REMOVED lines=9> */
.L_x_221:
[----:B------:R-:W-:Y:S05]  /*6d90*/  BSYNC B1 ;  /* 0x0000000000017941 */ /* 0x000fea0003800000 */
.L_x_220:
        /* <DEDUP_REMOVED lines=9> */
.L_x_223:
[----:B------:R-:W-:Y:S05]  /*6e30*/  BSYNC B1 ;  /* 0x0000000000017941 */ /* 0x000fea0003800000 */
.L_x_222:
        /* <DEDUP_REMOVED lines=9> */
.L_x_225:
[----:B------:R-:W-:Y:S05]  /*6ed0*/  BSYNC B1 ;  /* 0x0000000000017941 */ /* 0x000fea0003800000 */
.L_x_224:
        /* <DEDUP_REMOVED lines=9> */
.L_x_227:
[----:B------:R-:W-:Y:S05]  /*6f70*/  BSYNC B1 ;  /* 0x0000000000017941 */ /* 0x000fea0003800000 */
.L_x_226:
        /* <DEDUP_REMOVED lines=9> */
.L_x_229:
[----:B------:R-:W-:Y:S05]  /*7010*/  BSYNC B1 ;  /* 0x0000000000017941 */ /* 0x000fea0003800000 */
.L_x_228:
        /* <DEDUP_REMOVED lines=9> */
.L_x_231:
[----:B------:R-:W-:Y:S05]  /*70b0*/  BSYNC B1 ;  /* 0x0000000000017941 */ /* 0x000fea0003800000 */
.L_x_230:
        /* <DEDUP_REMOVED lines=9> */
.L_x_233:
[----:B------:R-:W-:Y:S05]  /*7150*/  BSYNC B1 ;  /* 0x0000000000017941 */ /* 0x000fea0003800000 */
.L_x_232:
        /* <DEDUP_REMOVED lines=9> */
.L_x_235:
[----:B------:R-:W-:Y:S05]  /*71f0*/  BSYNC B1 ;  /* 0x0000000000017941 */ /* 0x000fea0003800000 */
.L_x_234:
        /* <DEDUP_REMOVED lines=9> */
.L_x_237:
[----:B------:R-:W-:Y:S05]  /*7290*/  BSYNC B1 ;  /* 0x0000000000017941 */ /* 0x000fea0003800000 */
.L_x_236:
        /* <DEDUP_REMOVED lines=9> */
.L_x_239:
[----:B------:R-:W-:Y:S05]  /*7330*/  BSYNC B1 ;  /* 0x0000000000017941 */ /* 0x000fea0003800000 */
.L_x_238:
        /* <DEDUP_REMOVED lines=9> */
.L_x_241:
[----:B------:R-:W-:Y:S05]  /*73d0*/  BSYNC B1 ;  /* 0x0000000000017941 */ /* 0x000fea0003800000 */
.L_x_240:
        /* <DEDUP_REMOVED lines=9> */
.L_x_243:
[----:B------:R-:W-:Y:S05]  /*7470*/  BSYNC B1 ;  /* 0x0000000000017941 */ /* 0x000fea0003800000 */
.L_x_242:
        /* <DEDUP_REMOVED lines=9> */
.L_x_245:
[----:B------:R-:W-:Y:S05]  /*7510*/  BSYNC B1 ;  /* 0x0000000000017941 */ /* 0x000fea0003800000 */
.L_x_244:
        /* <DEDUP_REMOVED lines=9> */
.L_x_247:
[----:B------:R-:W-:Y:S05]  /*75b0*/  BSYNC B1 ;  /* 0x0000000000017941 */ /* 0x000fea0003800000 */
.L_x_246:
        /* <DEDUP_REMOVED lines=9> */
.L_x_249:
[----:B------:R-:W-:Y:S05]  /*7650*/  BSYNC B1 ;  /* 0x0000000000017941 */ /* 0x000fea0003800000 */
.L_x_248:
        /* <DEDUP_REMOVED lines=9> */
.L_x_251:
[----:B------:R-:W-:Y:S05]  /*76f0*/  BSYNC B1 ;  /* 0x0000000000017941 */ /* 0x000fea0003800000 */
.L_x_250:
        /* <DEDUP_REMOVED lines=9> */
.L_x_253:
[----:B------:R-:W-:Y:S05]  /*7790*/  BSYNC B1 ;  /* 0x0000000000017941 */ /* 0x000fea0003800000 */
.L_x_252:
        /* <DEDUP_REMOVED lines=9> */
.L_x_255:
[----:B------:R-:W-:Y:S05]  /*7830*/  BSYNC B1 ;  /* 0x0000000000017941 */ /* 0x000fea0003800000 */
.L_x_254:
        /* <DEDUP_REMOVED lines=9> */
.L_x_257:
[----:B------:R-:W-:Y:S05]  /*78d0*/  BSYNC B1 ;  /* 0x0000000000017941 */ /* 0x000fea0003800000 */
.L_x_256:
        /* <DEDUP_REMOVED lines=9> */
.L_x_259:
[----:B------:R-:W-:Y:S05]  /*7970*/  BSYNC B1 ;  /* 0x0000000000017941 */ /* 0x000fea0003800000 */
.L_x_258:
        /* <DEDUP_REMOVED lines=9> */
.L_x_261:
[----:B------:R-:W-:Y:S05]  /*7a10*/  BSYNC B1 ;  /* 0x0000000000017941 */ /* 0x000fea0003800000 */
.L_x_260:
        /* <DEDUP_REMOVED lines=9> */
.L_x_263:
[----:B------:R-:W-:Y:S05]  /*7ab0*/  BSYNC B1 ;  /* 0x0000000000017941 */ /* 0x000fea0003800000 */
.L_x_262:
        /* <DEDUP_REMOVED lines=9> */
.L_x_265:
[----:B------:R-:W-:Y:S05]  /*7b50*/  BSYNC B1 ;  /* 0x0000000000017941 */ /* 0x000fea0003800000 */
.L_x_264:
        /* <DEDUP_REMOVED lines=9> */
.L_x_267:
[----:B------:R-:W-:Y:S05]  /*7bf0*/  BSYNC B1 ;  /* 0x0000000000017941 */ /* 0x000fea0003800000 */
.L_x_266:
        /* <DEDUP_REMOVED lines=9> */
.L_x_269:
[----:B------:R-:W-:Y:S05]  /*7c90*/  BSYNC B1 ;  /* 0x0000000000017941 */ /* 0x000fea0003800000 */
.L_x_268:
        /* <DEDUP_REMOVED lines=9> */
.L_x_271:
[----:B------:R-:W-:Y:S05]  /*7d30*/  BSYNC B1 ;  /* 0x0000000000017941 */ /* 0x000fea0003800000 */
.L_x_270:
        /* <DEDUP_REMOVED lines=9> */
.L_x_273:
[----:B------:R-:W-:Y:S05]  /*7dd0*/  BSYNC B1 ;  /* 0x0000000000017941 */ /* 0x000fea0003800000 */
.L_x_272:
        /* <DEDUP_REMOVED lines=9> */
.L_x_275:
[----:B------:R-:W-:Y:S05]  /*7e70*/  BSYNC B1 ;  /* 0x0000000000017941 */ /* 0x000fea0003800000 */
.L_x_274:
[----:B012--5:R-:W-:Y:S01]  /*7e80*/  IMAD.U32 R4, R172, 0x10000, RZ ;  /* 0x00010000ac047824 */ /* 0x027fe200078e00ff */
        /* <DEDUP_REMOVED lines=8> */
.L_x_277:
[----:B------:R-:W-:Y:S05]  /*7f10*/  BSYNC B1 ;  /* 0x0000000000017941 */ /* 0x000fea0003800000 */
.L_x_276:
[----:B0----5:R-:W-:Y:S01]  /*7f20*/  SHF.L.U32 R4, R172, 0x10, RZ ;  /* 0x00000010ac047819 */ /* 0x021fe200000006ff */
[----:B------:R-:W-:Y:S01]  /*7f30*/  @P2 IMAD.MOV.U32 R5, RZ, RZ, R9 ;  /* 0x000000ffff052224 */ /* 0x000fe200078e0009 */
[----:B------:R-:W-:Y:S01]  /*7f40*/  ISETP.GT.AND P1, PT, R0, 0x79, P1 ;  /* 0x000000790000780c */ /* 0x000fe20000f24270 */
[----:B------:R-:W-:Y:S02]  /*7f50*/  BSSY B1, `(.L_x_278) ;  /* 0x0000008000017945 */ /* 0x000fe40003800000 */
[----:B------:R-:W-:Y:S01]  /*7f60*/  FMUL R3, R4, R155 ;  /* 0x0000009b04037220 */ /* 0x000fe20000400000 */
[----:B------:R-:W-:-:S03]  /*7f70*/  @P2 IMAD.MOV.U32 R4, RZ, RZ, R8 ;  /* 0x000000ffff042224 */ /* 0x000fc600078e0008 */
[----:B------:R-:W-:-:S05]  /*7f80*/  FFMA R3, R86, R154, R3 ;  /* 0x0000009a56037223 */ /* 0x000fca0000000003 */
[----:B------:R-:W-:-:S05]  /*7f90*/  F2FP.BF16.F32.PACK_AB R3, RZ, R3 ;  /* 0x00000003ff03723e */ /* 0x000fca00000010ff */
[----:B------:R0:W-:Y:S01]  /*7fa0*/  @P2 STG.E.U16 desc[UR36][R4.64+0xf0], R3 ;  /* 0x0000f00304002986 */ /* 0x0001e2000c101524 */
[----:B------:R-:W-:Y:S05]  /*7fb0*/  @!P1 BRA `(.L_x_279) ;  /* 0x0000000000049947 */ /* 0x000fea0003800000 */
[----:B------:R2:W5:Y:S02]  /*7fc0*/  LDG.E.LTC128B.U16 R172, desc[UR36][R10.64+0xf2] ;  /* 0x0000f2240aac7981 */ /* 0x000564000c1e1520 */
.L_x_279:
[----:B------:R-:W-:Y:S05]  /*7fd0*/  BSYNC B1 ;  /* 0x0000000000017941 */ /* 0x000fea0003800000 */
.L_x_278:
[----:B------:R-:W-:Y:S05]  /*7fe0*/  @!P1 BRA `(.L_x_280) ;  /* 0x00000024004c9947 */ /* 0x000fea0003800000 */
[----:B-----5:R-:W-:-:S04]  /*7ff0*/  IMAD.U32 R172, R172, 0x10000, RZ ;  /* 0x00010000acac7824 */ /* 0x020fc800078e00ff */
[----:B------:R-:W-:-:S04]  /*8000*/  FMUL R172, R172, R155 ;  /* 0x0000009bacac7220 */ /* 0x000fc80000400000 */
[----:B------:R-:W-:-:S05]  /*8010*/  FFMA R172, R87, R154, R172 ;  /* 0x0000009a57ac7223 */ /* 0x000fca00000000ac */
[----:B------:R-:W-:-:S05]  /*8020*/  F2FP.BF16.F32.PACK_AB R172, RZ, R172 ;  /* 0x000000acffac723e */ /* 0x000fca00000010ff */
[----:B------:R0:W-:Y:S01]  /*8030*/  STG.E.U16 desc[UR36][R8.64+0xf2], R172 ;  /* 0x0000f2ac08007986 */ /* 0x0001e2000c101524 */
[----:B------:R-:W-:Y:S05]  /*8040*/  BRA `(.L_x_280) ;  /* 0x0000002400347947 */ /* 0x000fea0003800000 */
.L_x_29:
[----:B------:R-:W-:Y:S01]  /*8050*/  ULDC.64 UR4, c[0x0][0x5c0] ;  /* 0x0001700000047ab9 */ /* 0x000fe20000000a00 */
[-C--:B------:R-:W-:Y:S01]  /*8060*/  FMUL R88, R88, R154.reuse ;  /* 0x0000009a58587220 */ /* 0x080fe20000400000 */
[----:B------:R-:W-:Y:S01]  /*8070*/  LEA R8, P0, R166, UR4, 0x1 ;  /* 0x00000004a6087c11 */ /* 0x000fe2000f8008ff */
[----:B------:R-:W-:Y:S01]  /*8080*/  IMAD.SHL.U32 R7, R4, 0x10, RZ ;  /* 0x0000001004077824 */ /* 0x000fe200078e00ff */
[----:B------:R-:W-:Y:S01]  /*8090*/  ISETP.GT.AND P2, PT, R0, 0x1, P3 ;  /* 0x000000010000780c */ /* 0x000fe20001f44270 */
[-C--:B------:R-:W-:Y:S01]  /*80a0*/  FMUL R89, R89, R154.reuse ;  /* 0x0000009a59597220 */ /* 0x080fe20000400000 */
[----:B------:R-:W-:Y:S01]  /*80b0*/  LEA.HI.X R9, R166, UR5, R169, 0x1, P0 ;  /* 0x00000005a6097c11 */ /* 0x000fe200080f0ca9 */
[-C--:B------:R-:W-:Y:S01]  /*80c0*/  FMUL R90, R90, R154.reuse ;  /* 0x0000009a5a5a7220 */ /* 0x080fe20000400000 */
[----:B------:R-:W-:Y:S01]  /*80d0*/  ISETP.GT.AND P0, PT, R3, 0x8, PT ;  /* 0x000000080300780c */ /* 0x000fe20003f04270 */
[----:B------:R-:W-:Y:S01]  /*80e0*/  FMUL R91, R91, R154 ;  /* 0x0000009a5b5b7220 */ /* 0x000fe20000400000 */
[----:B------:R-:W-:Y:S01]  /*80f0*/  F2FP.BF16.F32.PACK_AB R88, RZ, R88 ;  /* 0x00000058ff58723e */ /* 0x000fe200000010ff */
[-C--:B------:R-:W-:Y:S01]  /*8100*/  FMUL R92, R92, R154.reuse ;  /* 0x0000009a5c5c7220 */ /* 0x080fe20000400000 */
[----:B------:R-:W-:Y:S01]  /*8110*/  ISETP.GT.AND P4, PT, R0, RZ, P0 ;  /* 0x000000ff0000720c */ /* 0x000fe20000784270 */
[----:B------:R-:W-:Y:S01]  /*8120*/  FMUL R93, R93, R154 ;  /* 0x0000009a5d5d7220 */ /* 0x000fe20000400000 */
[----:B------:R-:W-:Y:S01]  /*8130*/  SHF.L.U64.HI R6, R4, 0x4, R5 ;  /* 0x0000000404067819 */ /* 0x000fe20000010205 */
[----:B------:R-:W-:Y:S01]  /*8140*/  @P1 STG.E.U16 desc[UR36][R8.64], R88 ;  /* 0x0000005808001986 */ /* 0x000fe2000c101524 */
[----:B------:R-:W-:Y:S01]  /*8150*/  IADD3 R10, P5, R7, R8, RZ ;  /* 0x00000008070a7210 */ /* 0x000fe20007fbe0ff */
[-C--:B------:R-:W-:Y:S01]  /*8160*/  FMUL R94, R94, R154.reuse ;  /* 0x0000009a5e5e7220 */ /* 0x080fe20000400000 */
[----:B------:R-:W-:Y:S01]  /*8170*/  ISETP.GT.AND P1, PT, R0, 0x1, P0 ;  /* 0x000000010000780c */ /* 0x000fe20000724270 */
[----:B------:R-:W-:Y:S01]  /*8180*/  FMUL R95, R95, R154 ;  /* 0x0000009a5f5f7220 */ /* 0x000fe20000400000 */
[----:B------:R-:W-:Y:S01]  /*8190*/  F2FP.BF16.F32.PACK_AB R89, RZ, R89 ;  /* 0x00000059ff59723e */ /* 0x000fe200000010ff */
[----:B------:R-:W-:Y:S01]  /*81a0*/  IMAD.X R11, R6, 0x1, R9, P5 ;  /* 0x00000001060b7824 */ /* 0x000fe200028e0609 */
[----:B------:R-:W-:Y:S01]  /*81b0*/  F2FP.BF16.F32.PACK_AB R90, RZ, R90 ;  /* 0x0000005aff5a723e */ /* 0x000fe200000010ff */
[-C--:B------:R-:W-:Y:S01]  /*81c0*/  FMUL R96, R96, R154.reuse ;  /* 0x0000009a60607220 */ /* 0x080fe20000400000 */
[----:B------:R-:W-:Y:S01]  /*81d0*/  F2FP.BF16.F32.PACK_AB R91, RZ, R91 ;  /* 0x0000005bff5b723e */ /* 0x000fe200000010ff */
[----:B------:R-:W-:Y:S01]  /*81e0*/  @P2 STG.E.U16 desc[UR36][R8.64+0x2], R89 ;  /* 0x0000025908002986 */ /* 0x000fe2000c101524 */
[C---:B------:R-:W-:Y:S01]  /*81f0*/  ISETP.GT.AND P5, PT, R0.reuse, 0x9, P3 ;  /* 0x000000090000780c */ /* 0x040fe20001fa4270 */
[-C--:B------:R-:W-:Y:S01]  /*8200*/  FMUL R97, R97, R154.reuse ;  /* 0x0000009a61617220 */ /* 0x080fe20000400000 */
[C---:B------:R-:W-:Y:S01]  /*8210*/  ISETP.GT.AND P2, PT, R0.reuse, 0x8, P0 ;  /* 0x000000080000780c */ /* 0x040fe20000744270 */
[----:B------:R-:W-:Y:S01]  /*8220*/  @P4 STG.E.U16 desc[UR36][R10.64], R90 ;  /* 0x0000005a0a004986 */ /* 0x000fe2000c101524 */
[----:B------:R-:W-:Y:S01]  /*8230*/  ISETP.GT.AND P4, PT, R0, 0x8, P3 ;  /* 0x000000080000780c */ /* 0x000fe20001f84270 */
[----:B------:R-:W-:Y:S01]  /*8240*/  FMUL R98, R98, R154 ;  /* 0x0000009a62627220 */ /* 0x000fe20000400000 */
[----:B------:R-:W-:Y:S01]  /*8250*/  F2FP.BF16.F32.PACK_AB R92, RZ, R92 ;  /* 0x0000005cff5c723e */ /* 0x000fe200000010ff */
[----:B------:R-:W-:Y:S01]  /*8260*/  @P1 STG.E.U16 desc[UR36][R10.64+0x2], R91 ;  /* 0x0000025b0a001986 */ /* 0x000fe2000c101524 */
[----:B------:R-:W-:Y:S01]  /*8270*/  ISETP.GT.AND P1, PT, R0, 0x9, P0 ;  /* 0x000000090000780c */ /* 0x000fe20000724270 */
[-C--:B------:R-:W-:Y:S01]  /*8280*/  FMUL R99, R99, R154.reuse ;  /* 0x0000009a63637220 */ /* 0x080fe20000400000 */
[----:B------:R-:W-:Y:S01]  /*8290*/  F2FP.BF16.F32.PACK_AB R93, RZ, R93 ;  /* 0x0000005dff5d723e */ /* 0x000fe200000010ff */
[----:B------:R-:W-:Y:S01]  /*82a0*/  FMUL R100, R100, R154 ;  /* 0x0000009a64647220 */ /* 0x000fe20000400000 */
[----:B------:R-:W-:Y:S01]  /*82b0*/  F2FP.BF16.F32.PACK_AB R94, RZ, R94 ;  /* 0x0000005eff5e723e */ /* 0x000fe200000010ff */
[-C--:B------:R-:W-:Y:S01]  /*82c0*/  FMUL R101, R101, R154.reuse ;  /* 0x0000009a65657220 */ /* 0x080fe20000400000 */
[----:B------:R-:W-:Y:S01]  /*82d0*/  F2FP.BF16.F32.PACK_AB R95, RZ, R95 ;  /* 0x0000005fff5f723e */ /* 0x000fe200000010ff */
[----:B------:R-:W-:Y:S01]  /*82e0*/  FMUL R102, R102, R154 ;  /* 0x0000009a66667220 */ /* 0x000fe20000400000 */
[----:B------:R-:W-:Y:S01]  /*82f0*/  F2FP.BF16.F32.PACK_AB R96, RZ, R96 ;  /* 0x00000060ff60723e */ /* 0x000fe200000010ff */
[----:B------:R-:W-:Y:S01]  /*8300*/  @P4 STG.E.U16 desc[UR36][R8.64+0x10], R92 ;  /* 0x0000105c08004986 */ /* 0x000fe2000c101524 */
[C---:B------:R-:W-:Y:S01]  /*8310*/  ISETP.GT.AND P4, PT, R0.reuse, 0x10, P3 ;  /* 0x000000100000780c */ /* 0x040fe20001f84270 */
[-C--:B------:R-:W-:Y:S01]  /*8320*/  FMUL R103, R103, R154.reuse ;  /* 0x0000009a67677220 */ /* 0x080fe20000400000 */
[----:B------:R-:W-:Y:S01]  /*8330*/  F2FP.BF16.F32.PACK_AB R97, RZ, R97 ;  /* 0x00000061ff61723e */ /* 0x000fe200000010ff */
[----:B------:R-:W-:Y:S01]  /*8340*/  @P5 STG.E.U16 desc[UR36][R8.64+0x12], R93 ;  /* 0x0000125d08005986 */ /* 0x000fe2000c101524 */
[----:B------:R-:W-:Y:S01]  /*8350*/  ISETP.GT.AND P5, PT, R0, 0x11, P0 ;  /* 0x000000110000780c */ /* 0x000fe200007a4270 */
        /* <DEDUP_REMOVED lines=74> */
[-C--:B------:R-:W-:Y:S01]  /*8800*/  FMUL R125, R125, R154.reuse ;  /* 0x0000009a7d7d7220 */ /* 0x080fe20000400000 */
[----:B------:R-:W-:Y:S01]  /*8810*/  F2FP.BF16.F32.PACK_AB R119, RZ, R119 ;  /* 0x00000077ff77723e */ /* 0x000fe200000010ff */
[----:B------:R-:W-:Y:S01]  /*8820*/  FMUL R126, R126, R154 ;  /* 0x0000009a7e7e7220 */ /* 0x000fe20000400000 */
[----:B------:R-:W-:Y:S01]  /*8830*/  F2FP.BF16.F32.PACK_AB R120, RZ, R120 ;  /* 0x00000078ff78723e */ /* 0x000fe200000010ff */
        /* <DEDUP_REMOVED lines=64> */
[----:B------:R-:W-:Y:S01]  /*8c40*/  FMUL R145, R145, R154 ;  /* 0x0000009a91917220 */ /* 0x000fe20000400000 */
[----:B------:R-:W-:Y:S01]  /*8c50*/  F2FP.BF16.F32.PACK_AB R139, RZ, R139 ;  /* 0x0000008bff8b723e */ /* 0x000fe200000010ff */
[----:B------:R-:W-:Y:S01]  /*8c60*/  IMAD.SHL.U32 R21, R4, 0x100, RZ ;  /* 0x0000010004157824 */ /* 0x000fe200078e00ff */
[----:B------:R-:W-:Y:S01]  /*8c70*/  F2FP.BF16.F32.PACK_AB R140, RZ, R140 ;  /* 0x0000008cff8c723e */ /* 0x000fe200000010ff */
[----:B------:R-:W-:Y:S01]  /*8c80*/  @P1 STG.E.U16 desc[UR36][R8.64+0x90], R124 ;  /* 0x0000907c08001986 */ /* 0x000fe2000c101524 */
[----:B------:R-:W-:Y:S01]  /*8c90*/  ISETP.GT.AND P1, PT, R0, 0x50, P3 ;  /* 0x000000500000780c */ /* 0x000fe20001f24270 */
[-C--:B------:R-:W-:Y:S01]  /*8ca0*/  FMUL R146, R146, R154.reuse ;  /* 0x0000009a92927220 */ /* 0x080fe20000400000 */
[----:B------:R-:W-:Y:S01]  /*8cb0*/  F2FP.BF16.F32.PACK_AB R141, RZ, R141 ;  /* 0x0000008dff8d723e */ /* 0x000fe200000010ff */
[----:B------:R-:W-:Y:S01]  /*8cc0*/  @P2 STG.E.U16 desc[UR36][R8.64+0x92], R125 ;  /* 0x0000927d08002986 */ /* 0x000fe2000c101524 */
[C---:B------:R-:W-:Y:S01]  /*8cd0*/  ISETP.GT.AND P2, PT, R0.reuse, 0x51, P3 ;  /* 0x000000510000780c */ /* 0x040fe20001f44270 */
[----:B------:R-:W-:Y:S01]  /*8ce0*/  FMUL R147, R147, R154 ;  /* 0x0000009a93937220 */ /* 0x000fe20000400000 */
        /* <DEDUP_REMOVED lines=12> */
[----:B------:R-:W-:Y:S01]  /*8db0*/  SHF.L.U64.HI R15, R4, 0x8, R5 ;  /* 0x00000008040f7819 */ /* 0x000fe20000010205 */
[----:B------:R-:W-:Y:S01]  /*8dc0*/  @P2 STG.E.U16 desc[UR36][R8.64+0xa2], R129 ;  /* 0x0000a28108002986 */ /* 0x000fe2000c101524 */
[C---:B------:R-:W-:Y:S01]  /*8dd0*/  ISETP.GT.AND P2, PT, R0.reuse, 0x59, P3 ;  /* 0x000000590000780c */ /* 0x040fe20001f44270 */
        /* <DEDUP_REMOVED lines=56> */
[----:B------:R-:W-:Y:S01]  /*9160*/  FMUL R39, R39, R154 ;  /* 0x0000009a27277220 */ /* 0x000fe20000400000 */
[----:B------:R-:W-:Y:S01]  /*9170*/  F2FP.BF16.F32.PACK_AB R33, RZ, R33 ;  /* 0x00000021ff21723e */ /* 0x000fe200000010ff */
[----:B------:R-:W-:Y:S01]  /*9180*/  @P2 STG.E.U16 desc[UR36][R10.64+0xd0], R142 ;  /* 0x0000d08e0a002986 */ /* 0x000fe2000c101524 */
[----:B------:R-:W-:Y:S01]  /*9190*/  F2FP.BF16.F32.PACK_AB R34, RZ, R34 ;  /* 0x00000022ff22723e */ /* 0x000fe200000010ff */
[-C--:B------:R-:W-:Y:S01]  /*91a0*/  FMUL R40, R40, R154.reuse ;  /* 0x0000009a28287220 */ /* 0x080fe20000400000 */
[----:B------:R-:W-:Y:S01]  /*91b0*/  F2FP.BF16.F32.PACK_AB R35, RZ, R35 ;  /* 0x00000023ff23723e */ /* 0x000fe200000010ff */
[----:B------:R-:W-:Y:S01]  /*91c0*/  FMUL R41, R41, R154 ;  /* 0x0000009a29297220 */ /* 0x000fe20000400000 */
[----:B------:R-:W-:Y:S01]  /*91d0*/  F2FP.BF16.F32.PACK_AB R36, RZ, R36 ;  /* 0x00000024ff24723e */ /* 0x000fe200000010ff */
[----:B------:R-:W-:Y:S01]  /*91e0*/  @P4 STG.E.U16 desc[UR36][R10.64+0xd2], R143 ;  /* 0x0000d28f0a004986 */ /* 0x000fe2000c101524 */
[----:B------:R-:W-:Y:S01]  /*91f0*/  ISETP.GT.AND P4, PT, R0, 0x71, P0 ;  /* 0x000000710000780c */ /* 0x000fe20000784270 */
[----:B------:R-:W-:Y:S01]  /*9200*/  FMUL R42, R42, R154 ;  /* 0x0000009a2a2a7220 */ /* 0x000fe20000400000 */
[----:B------:R-:W-:Y:S01]  /*9210*/  F2FP.BF16.F32.PACK_AB R37, RZ, R37 ;  /* 0x00000025ff25723e */ /* 0x000fe200000010ff */
[----:B------:R-:W-:Y:S01]  /*9220*/  @P5 STG.E.U16 desc[UR36][R8.64+0xe0], R144 ;  /* 0x0000e09008005986 */ /* 0x000fe2000c101524 */
[----:B------:R-:W-:Y:S01]  /*9230*/  ISETP.GT.AND P5, PT, R0, 0x70, P0 ;  /* 0x000000700000780c */ /* 0x000fe200007a4270 */
[----:B------:R-:W-:Y:S01]  /*9240*/  @P1 IMAD.MOV.U32 R4, RZ, RZ, R8 ;  /* 0x000000ffff041224 */ /* 0x000fe200078e0008 */
[----:B------:R-:W-:Y:S01]  /*9250*/  F2FP.BF16.F32.PACK_AB R38, RZ, R38 ;  /* 0x00000026ff26723e */ /* 0x000fe200000010ff */
[----:B------:R-:W-:Y:S01]  /*9260*/  @P1 IMAD.MOV.U32 R5, RZ, RZ, R9 ;  /* 0x000000ffff051224 */ /* 0x000fe200078e0009 */
[----:B------:R-:W-:Y:S01]  /*9270*/  F2FP.BF16.F32.PACK_AB R39, RZ, R39 ;  /* 0x00000027ff27723e */ /* 0x000fe200000010ff */
[----:B------:R-:W-:Y:S01]  /*9280*/  FMUL R43, R43, R154 ;  /* 0x0000009a2b2b7220 */ /* 0x000fe20000400000 */
[----:B------:R-:W-:Y:S01]  /*9290*/  F2FP.BF16.F32.PACK_AB R40, RZ, R40 ;  /* 0x00000028ff28723e */ /* 0x000fe200000010ff */
[----:B------:R-:W-:Y:S01]  /*92a0*/  FMUL R44, R44, R154 ;  /* 0x0000009a2c2c7220 */ /* 0x000fe20000400000 */
[----:B------:R0:W-:Y:S01]  /*92b0*/  @P1 STG.E.U16 desc[UR36][R4.64+0xe2], R145 ;  /* 0x0000e29104001986 */ /* 0x0001e2000c101524 */
[----:B------:R-:W-:Y:S01]  /*92c0*/  IADD3 R12, P1, P2, R7, R8, R21 ;  /* 0x00000008070c7210 */ /* 0x000fe20007a3e015 */
[-C--:B------:R-:W-:Y:S01]  /*92d0*/  FMUL R45, R45, R154.reuse ;  /* 0x0000009a2d2d7220 */ /* 0x080fe20000400000 */
[----:B------:R-:W-:Y:S01]  /*92e0*/  F2FP.BF16.F32.PACK_AB R41, RZ, R41 ;  /* 0x00000029ff29723e */ /* 0x000fe200000010ff */
[-C--:B------:R-:W-:Y:S01]  /*92f0*/  FMUL R46, R46, R154.reuse ;  /* 0x0000009a2e2e7220 */ /* 0x080fe20000400000 */
[----:B------:R-:W-:Y:S01]  /*9300*/  IADD3.X R13, R6, R9, R15, P1, P2 ;  /* 0x00000009060d7210 */ /* 0x000fe20000fe440f */
[-C--:B------:R-:W-:Y:S01]  /*9310*/  FMUL R47, R47, R154.reuse ;  /* 0x0000009a2f2f7220 */ /* 0x080fe20000400000 */
[C---:B------:R-:W-:Y:S01]  /*9320*/  ISETP.GT.AND P1, PT, R3.reuse, 0x80, PT ;  /* 0x000000800300780c */ /* 0x040fe20003f24270 */
[-C--:B------:R-:W-:Y:S01]  /*9330*/  FMUL R48, R48, R154.reuse ;  /* 0x0000009a30307220 */ /* 0x080fe20000400000 */
[----:B------:R-:W-:Y:S01]  /*9340*/  ISETP.GT.AND P2, PT, R3, 0x88, PT ;  /* 0x000000880300780c */ /* 0x000fe20003f44270 */
[----:B------:R-:W-:Y:S01]  /*9350*/  FMUL R49, R49, R154 ;  /* 0x0000009a31317220 */ /* 0x000fe20000400000 */
[----:B------:R-:W-:Y:S01]  /*9360*/  F2FP.BF16.F32.PACK_AB R42, RZ, R42 ;  /* 0x0000002aff2a723e */ /* 0x000fe200000010ff */
[----:B0-----:R-:W-:Y:S01]  /*9370*/  @P5 IMAD.MOV.U32 R5, RZ, RZ, R11 ;  /* 0x000000ffff055224 */ /* 0x001fe200078e000b */
[----:B------:R-:W-:Y:S01]  /*9380*/  @P5 MOV R4, R10 ;  /* 0x0000000a00045202 */ /* 0x000fe20000000f00 */
[-C--:B------:R-:W-:Y:S01]  /*9390*/  FMUL R50, R50, R154.reuse ;  /* 0x0000009a32327220 */ /* 0x080fe20000400000 */
[----:B------:R-:W-:Y:S01]  /*93a0*/  F2FP.BF16.F32.PACK_AB R43, RZ, R43 ;  /* 0x0000002bff2b723e */ /* 0x000fe200000010ff */
[----:B------:R-:W-:Y:S01]  /*93b0*/  FMUL R51, R51, R154 ;  /* 0x0000009a33337220 */ /* 0x000fe20000400000 */
[----:B------:R-:W-:Y:S01]  /*93c0*/  F2FP.BF16.F32.PACK_AB R44, RZ, R44 ;  /* 0x0000002cff2c723e */ /* 0x000fe200000010ff */
[----:B------:R0:W-:Y:S01]  /*93d0*/  @P5 STG.E.U16 desc[UR36][R4.64+0xe0], R146 ;  /* 0x0000e09204005986 */ /* 0x0001e2000c101524 */
[----:B------:R-:W-:Y:S01]  /*93e0*/  ISETP.GT.AND P5, PT, R0, 0x78, P3 ;  /* 0x000000780000780c */ /* 0x000fe20001fa4270 */
[-C--:B------:R-:W-:Y:S01]  /*93f0*/  FMUL R52, R52, R154.reuse ;  /* 0x0000009a34347220 */ /* 0x080fe20000400000 */
[C---:B------:R-:W-:Y:S01]  /*9400*/  ISETP.GT.AND P3, PT, R0.reuse, 0x79, P3 ;  /* 0x000000790000780c */ /* 0x040fe20001f64270 */
[----:B------:R-:W-:Y:S01]  /*9410*/  @P4 STG.E.U16 desc[UR36][R10.64+0xe2], R147 ;  /* 0x0000e2930a004986 */ /* 0x000fe2000c101524 */
[C---:B------:R-:W-:Y:S01]  /*9420*/  ISETP.GT.AND P4, PT, R0.reuse, 0x78, P0 ;  /* 0x000000780000780c */ /* 0x040fe20000784270 */
[-C--:B------:R-:W-:Y:S01]  /*9430*/  FMUL R53, R53, R154.reuse ;  /* 0x0000009a35357220 */ /* 0x080fe20000400000 */
[----:B------:R-:W-:Y:S01]  /*9440*/  ISETP.GT.AND P0, PT, R0, 0x79, P0 ;  /* 0x000000790000780c */ /* 0x000fe20000704270 */
[-C--:B------:R-:W-:Y:S01]  /*9450*/  FMUL R54, R54, R154.reuse ;  /* 0x0000009a36367220 */ /* 0x080fe20000400000 */
[----:B------:R-:W-:Y:S01]  /*9460*/  F2FP.BF16.F32.PACK_AB R45, RZ, R45 ;  /* 0x0000002dff2d723e */ /* 0x000fe200000010ff */
[----:B------:R-:W-:Y:S01]  /*9470*/  FMUL R55, R55, R154 ;  /* 0x0000009a37377220 */ /* 0x000fe20000400000 */
[----:B------:R-:W-:Y:S01]  /*9480*/  F2FP.BF16.F32.PACK_AB R46, RZ, R46 ;  /* 0x0000002eff2e723e */ /* 0x000fe200000010ff */
[----:B------:R-:W-:Y:S01]  /*9490*/  FMUL R56, R56, R154 ;  /* 0x0000009a38387220 */ /* 0x000fe20000400000 */
[----:B------:R-:W-:Y:S01]  /*94a0*/  F2FP.BF16.F32.PACK_AB R47, RZ, R47 ;  /* 0x0000002fff2f723e */ /* 0x000fe200000010ff */
[----:B------:R-:W-:Y:S01]  /*94b0*/  @P5 STG.E.U16 desc[UR36][R8.64+0xf0], R148 ;  /* 0x0000f09408005986 */ /* 0x000fe2000c101524 */
[----:B0-----:R-:W-:Y:S01]  /*94c0*/  IADD3 R4, P5, R21, R8, RZ ;  /* 0x0000000815047210 */ /* 0x001fe20007fbe0ff */
[----:B------:R-:W-:Y:S01]  /*94d0*/  FMUL R57, R57, R154 ;  /* 0x0000009a39397220 */ /* 0x000fe20000400000 */
[----:B------:R-:W-:Y:S01]  /*94e0*/  F2FP.BF16.F32.PACK_AB R48, RZ, R48 ;  /* 0x00000030ff30723e */ /* 0x000fe200000010ff */
[----:B------:R0:W-:Y:S01]  /*94f0*/  @P3 STG.E.U16 desc[UR36][R8.64+0xf2], R149 ;  /* 0x0000f29508003986 */ /* 0x0001e2000c101524 */
[C---:B------:R-:W-:Y:S01]  /*9500*/  ISETP.GT.AND P3, PT, R0.reuse, RZ, P1 ;  /* 0x000000ff0000720c */ /* 0x040fe20000f64270 */
[----:B------:R-:W-:Y:S01]  /*9510*/  IMAD.X R5, R15, 0x1, R9, P5 ;  /* 0x000000010f057824 */ /* 0x000fe200028e0609 */
[C---:B------:R-:W-:Y:S01]  /*9520*/  ISETP.GT.AND P5, PT, R0.reuse, RZ, P2 ;  /* 0x000000ff0000720c */ /* 0x040fe200017a4270 */
        /* <DEDUP_REMOVED lines=14> */
[----:B------:R-:W-:Y:S01]  /*9610*/  @P4 STG.E.U16 desc[UR36][R4.64+0x2], R25 ;  /* 0x0000021904004986 */ /* 0x000fe2000c101524 */
[----:B------:R-:W-:Y:S01]  /*9620*/  IADD3 R14, P4, R7, R4, RZ ;  /* 0x00000004070e7210 */ /* 0x000fe20007f9e0ff */
[--C-:B------:R-:W-:Y:S01]  /*9630*/  IMAD.X R9, R6, 0x1, R5.reuse, P3 ;  /* 0x0000000106097824 */ /* 0x100fe200018e0605 */
[----:B------:R-:W-:Y:S01]  /*9640*/  ISETP.GT.AND P3, PT, R0, 0x9, P2 ;  /* 0x000000090000780c */ /* 0x000fe20001764270 */
[-C--:B------:R-:W-:Y:S01]  /*9650*/  FMUL R62, R62, R154.reuse ;  /* 0x0000009a3e3e7220 */ /* 0x080fe20000400000 */
[----:B------:R-:W-:Y:S01]  /*9660*/  F2FP.BF16.F32.PACK_AB R53, RZ, R53 ;  /* 0x00000035ff35723e */ /* 0x000fe200000010ff */
[----:B------:R-:W-:Y:S01]  /*9670*/  IMAD.X R15, R6, 0x1, R5, P4 ;  /* 0x00000001060f7824 */ /* 0x000fe200020e0605 */
[----:B------:R-:W-:Y:S01]  /*9680*/  ISETP.GT.AND P4, PT, R0, 0x8, P1 ;  /* 0x000000080000780c */ /* 0x000fe20000f84270 */
[----:B------:R-:W-:Y:S01]  /*9690*/  FMUL R63, R63, R154 ;  /* 0x0000009a3f3f7220 */ /* 0x000fe20000400000 */
[----:B------:R-:W-:Y:S01]  /*96a0*/  F2FP.BF16.F32.PACK_AB R54, RZ, R54 ;  /* 0x00000036ff36723e */ /* 0x000fe200000010ff */
[-C--:B------:R-:W-:Y:S01]  /*96b0*/  FMUL R64, R64, R154.reuse ;  /* 0x0000009a40407220 */ /* 0x080fe20000400000 */
        /* <DEDUP_REMOVED lines=9> */
[----:B------:R-:W-:Y:S01]  /*9750*/  @P4 STG.E.U16 desc[UR36][R4.64+0x10], R28 ;  /* 0x0000101c04004986 */ /* 0x000fe2000c101524 */
[----:B------:R-:W-:Y:S01]  /*9760*/  ISETP.GT.AND P4, PT, R0, 0x10, P1 ;  /* 0x000000100000780c */ /* 0x000fe20000f84270 */
[-C--:B------:R-:W-:Y:S01]  /*9770*/  FMUL R68, R68, R154.reuse ;  /* 0x0000009a44447220 */ /* 0x080fe20000400000 */
[----:B------:R-:W-:Y:S01]  /*9780*/  F2FP.BF16.F32.PACK_AB R57, RZ, R57 ;  /* 0x00000039ff39723e */ /* 0x000fe200000010ff */
[-C--:B------:R-:W-:Y:S01]  /*9790*/  FMUL R69, R69, R154.reuse ;  /* 0x0000009a45457220 */ /* 0x080fe20000400000 */
        /* <DEDUP_REMOVED lines=14> */
[----:B------:R-:W-:Y:S01]  /*9880*/  FMUL R73, R73, R154 ;  /* 0x0000009a49497220 */ /* 0x000fe20000400000 */
[----:B------:R-:W-:Y:S01]  /*9890*/  F2FP.BF16.F32.PACK_AB R61, RZ, R61 ;  /* 0x0000003dff3d723e */ /* 0x000fe200000010ff */
[----:B------:R-:W-:Y:S01]  /*98a0*/  @P5 STG.E.U16 desc[UR36][R4.64+0x22], R33 ;  /* 0x0000222104005986 */ /* 0x000fe2000c101524 */
[----:B------:R-:W-:Y:S01]  /*98b0*/  ISETP.GT.AND P5, PT, R0, 0x19, P1 ;  /* 0x000000190000780c */ /* 0x000fe20000fa4270 */
[--C-:B------:R-:W-:Y:S01]  /*98c0*/  @P0 IMAD.MOV.U32 R6, RZ, RZ, R12.reuse ;  /* 0x000000ffff060224 */ /* 0x100fe200078e000c */
[----:B------:R-:W-:Y:S01]  /*98d0*/  F2FP.BF16.F32.PACK_AB R62, RZ, R62 ;  /* 0x0000003eff3e723e */ /* 0x000fe200000010ff */
[--C-:B------:R-:W-:Y:S01]  /*98e0*/  @P0 IMAD.MOV.U32 R7, RZ, RZ, R13.reuse ;  /* 0x000000ffff070224 */ /* 0x100fe200078e000d */
[----:B------:R-:W-:Y:S01]  /*98f0*/  F2FP.BF16.F32.PACK_AB R63, RZ, R63 ;  /* 0x0000003fff3f723e */ /* 0x000fe200000010ff */
[----:B------:R-:W-:Y:S01]  /*9900*/  FMUL R74, R74, R154 ;  /* 0x0000009a4a4a7220 */ /* 0x000fe20000400000 */
[----:B------:R-:W-:Y:S01]  /*9910*/  F2FP.BF16.F32.PACK_AB R64, RZ, R64 ;  /* 0x00000040ff40723e */ /* 0x000fe200000010ff */
[-C--:B------:R-:W-:Y:S01]  /*9920*/  FMUL R75, R75, R154.reuse ;  /* 0x0000009a4b4b7220 */ /* 0x080fe20000400000 */
[----:B------:R0:W-:Y:S01]  /*9930*/  @P0 STG.E.U16 desc[UR36][R6.64+0x20], R34 ;  /* 0x0000202206000986 */ /* 0x0001e2000c101524 */
        /* <DEDUP_REMOVED lines=9> */
[----:B------:R-:W-:Y:S01]  /*99d0*/  FMUL R80, R80, R154 ;  /* 0x0000009a50507220 */ /* 0x000fe20000400000 */
[----:B------:R-:W-:Y:S01]  /*99e0*/  F2FP.BF16.F32.PACK_AB R69, RZ, R69 ;  /* 0x00000045ff45723e */ /* 0x000fe200000010ff */
[----:B0-----:R-:W-:Y:S01]  /*99f0*/  @P3 IMAD.MOV.U32 R6, RZ, RZ, R12 ;  /* 0x000000ffff063224 */ /* 0x001fe200078e000c */
[----:B------:R-:W-:Y:S01]  /*9a00*/  F2FP.BF16.F32.PACK_AB R70, RZ, R70 ;  /* 0x00000046ff46723e */ /* 0x000fe200000010ff */
[--C-:B------:R-:W-:Y:S01]  /*9a10*/  @P3 IMAD.MOV.U32 R7, RZ, RZ, R13.reuse ;  /* 0x000000ffff073224 */ /* 0x100fe200078e000d */
[----:B------:R-:W-:Y:S01]  /*9a20*/  F2FP.BF16.F32.PACK_AB R71, RZ, R71 ;  /* 0x00000047ff47723e */ /* 0x000fe200000010ff */
[----:B------:R-:W-:Y:S01]  /*9a30*/  FMUL R81, R81, R154 ;  /* 0x0000009a51517220 */ /* 0x000fe20000400000 */
[----:B------:R-:W-:Y:S01]  /*9a40*/  F2FP.BF16.F32.PACK_AB R72, RZ, R72 ;  /* 0x00000048ff48723e */ /* 0x000fe200000010ff */
[-C--:B------:R-:W-:Y:S01]  /*9a50*/  FMUL R82, R82, R154.reuse ;  /* 0x0000009a52527220 */ /* 0x080fe20000400000 */
[----:B------:R0:W-:Y:S01]  /*9a60*/  @P3 STG.E.U16 desc[UR36][R6.64+0x22], R35 ;  /* 0x0000222306003986 */ /* 0x0001e2000c101524 */
        /* <DEDUP_REMOVED lines=11> */
[----:B0-----:R-:W-:Y:S01]  /*9b20*/  @P0 IMAD.MOV.U32 R7, RZ, RZ, R13 ;  /* 0x000000ffff070224 */ /* 0x001fe200078e000d */
[----:B------:R-:W-:Y:S01]  /*9b30*/  @P0 MOV R6, R12 ;  /* 0x0000000c00060202 */ /* 0x000fe20000000f00 */
[----:B------:R-:W-:Y:S01]  /*9b40*/  FMUL R86, R86, R154 ;  /* 0x0000009a56567220 */ /* 0x000fe20000400000 */
[----:B------:R-:W-:Y:S01]  /*9b50*/  F2FP.BF16.F32.PACK_AB R76, RZ, R76 ;  /* 0x0000004cff4c723e */ /* 0x000fe200000010ff */
[----:B------:R-:W-:Y:S01]  /*9b60*/  FMUL R87, R87, R154 ;  /* 0x0000009a57577220 */ /* 0x000fe20000400000 */
[----:B------:R-:W-:Y:S01]  /*9b70*/  F2FP.BF16.F32.PACK_AB R77, RZ, R77 ;  /* 0x0000004dff4d723e */ /* 0x000fe200000010ff */
[----:B------:R0:W-:Y:S01]  /*9b80*/  @P0 STG.E.U16 desc[UR36][R6.64+0x30], R38 ;  /* 0x0000302606000986 */ /* 0x0001e2000c101524 */
[----:B------:R-:W-:-:S02]  /*9b90*/  ISETP.GT.AND P0, PT, R0, 0x20, P2 ;  /* 0x000000200000780c */ /* 0x000fc40001704270 */
[----:B------:R-:W-:Y:S02]  /*9ba0*/  F2FP.BF16.F32.PACK_AB R78, RZ, R78 ;  /* 0x0000004eff4e723e */ /* 0x000fe400000010ff */
[----:B------:R-:W-:Y:S02]  /*9bb0*/  F2FP.BF16.F32.PACK_AB R79, RZ, R79 ;  /* 0x0000004fff4f723e */ /* 0x000fe400000010ff */
[----:B------:R-:W-:Y:S02]  /*9bc0*/  F2FP.BF16.F32.PACK_AB R80, RZ, R80 ;  /* 0x00000050ff50723e */ /* 0x000fe400000010ff */
[----:B------:R-:W-:Y:S02]  /*9bd0*/  F2FP.BF16.F32.PACK_AB R81, RZ, R81 ;  /* 0x00000051ff51723e */ /* 0x000fe400000010ff */
[----:B------:R-:W-:Y:S01]  /*9be0*/  F2FP.BF16.F32.PACK_AB R82, RZ, R82 ;  /* 0x00000052ff52723e */ /* 0x000fe200000010ff */
[----:B0-----:R-:W-:Y:S01]  /*9bf0*/  @P3 IMAD.MOV.U32 R6, RZ, RZ, R12 ;  /* 0x000000ffff063224 */ /* 0x001fe200078e000c */
[----:B------:R-:W-:Y:S01]  /*9c00*/  F2FP.BF16.F32.PACK_AB R83, RZ, R83 ;  /* 0x00000053ff53723e */ /* 0x000fe200000010ff */
[----:B------:R-:W-:Y:S01]  /*9c10*/  @P3 IMAD.MOV.U32 R7, RZ, RZ, R13 ;  /* 0x000000ffff073224 */ /* 0x000fe200078e000d */
[----:B------:R-:W-:-:S02]  /*9c20*/  F2FP.BF16.F32.PACK_AB R84, RZ, R84 ;  /* 0x00000054ff54723e */ /* 0x000fc400000010ff */
[----:B------:R-:W-:Y:S02]  /*9c30*/  F2FP.BF16.F32.PACK_AB R85, RZ, R85 ;  /* 0x00000055ff55723e */ /* 0x000fe400000010ff */
[----:B------:R0:W-:Y:S01]  /*9c40*/  @P3 STG.E.U16 desc[UR36][R6.64+0x32], R39 ;  /* 0x0000322706003986 */ /* 0x0001e2000c101524 */
[C---:B------:R-:W-:Y:S02]  /*9c50*/  ISETP.GT.AND P3, PT, R0.reuse, 0x21, P2 ;  /* 0x000000210000780c */ /* 0x040fe40001764270 */
[----:B------:R-:W-:Y:S01]  /*9c60*/  F2FP.BF16.F32.PACK_AB R86, RZ, R86 ;  /* 0x00000056ff56723e */ /* 0x000fe200000010ff */
[----:B------:R-:W-:Y:S01]  /*9c70*/  @P4 STG.E.U16 desc[UR36][R4.64+0x40], R40 ;  /* 0x0000402804004986 */ /* 0x000fe2000c101524 */
[C---:B------:R-:W-:Y:S02]  /*9c80*/  ISETP.GT.AND P4, PT, R0.reuse, 0x28, P1 ;  /* 0x000000280000780c */ /* 0x040fe40000f84270 */
[----:B------:R-:W-:Y:S01]  /*9c90*/  F2FP.BF16.F32.PACK_AB R87, RZ, R87 ;  /* 0x00000057ff57723e */ /* 0x000fe200000010ff */
[----:B------:R-:W-:Y:S01]  /*9ca0*/  @P5 STG.E.U16 desc[UR36][R4.64+0x42], R41 ;  /* 0x0000422904005986 */ /* 0x000fe2000c101524 */
[----:B------:R-:W-:Y:S01]  /*9cb0*/  ISETP.GT.AND P5, PT, R0, 0x29, P1 ;  /* 0x000000290000780c */ /* 0x000fe20000fa4270 */
[----:B0-----:R-:W-:-:S02]  /*9cc0*/  @P0 IMAD.MOV.U32 R6, RZ, RZ, R12 ;  /* 0x000000ffff060224 */ /* 0x001fc400078e000c */
[----:B------:R-:W-:-:S05]  /*9cd0*/  @P0 IMAD.MOV.U32 R7, RZ, RZ, R13 ;  /* 0x000000ffff070224 */ /* 0x000fca00078e000d */
[----:B------:R0:W-:Y:S01]  /*9ce0*/  @P0 STG.E.U16 desc[UR36][R6.64+0x40], R42 ;  /* 0x0000402a06000986 */ /* 0x0001e2000c101524 */
[----:B------:R-:W-:Y:S01]  /*9cf0*/  ISETP.GT.AND P0, PT, R0, 0x28, P2 ;  /* 0x000000280000780c */ /* 0x000fe20001704270 */
[----:B0-----:R-:W-:Y:S02]  /*9d00*/  @P3 IMAD.MOV.U32 R6, RZ, RZ, R12 ;  /* 0x000000ffff063224 */ /* 0x001fe400078e000c */
[----:B------:R-:W-:-:S05]  /*9d10*/  @P3 IMAD.MOV.U32 R7, RZ, RZ, R13 ;  /* 0x000000ffff073224 */ /* 0x000fca00078e000d */
[----:B------:R0:W-:Y:S01]  /*9d20*/  @P3 STG.E.U16 desc[UR36][R6.64+0x42], R43 ;  /* 0x0000422b06003986 */ /* 0x0001e2000c101524 */
[----:B------:R-:W-:-:S03]  /*9d30*/  ISETP.GT.AND P3, PT, R0, 0x29, P2 ;  /* 0x000000290000780c */ /* 0x000fc60001764270 */
[----:B------:R-:W-:Y:S01]  /*9d40*/  @P4 STG.E.U16 desc[UR36][R4.64+0x50], R44 ;  /* 0x0000502c04004986 */ /* 0x000fe2000c101524 */
[----:B------:R-:W-:-:S03]  /*9d50*/  ISETP.GT.AND P4, PT, R0, 0x30, P1 ;  /* 0x000000300000780c */ /* 0x000fc60000f84270 */
[----:B------:R-:W-:Y:S01]  /*9d60*/  @P5 STG.E.U16 desc[UR36][R4.64+0x52], R45 ;  /* 0x0000522d04005986 */ /* 0x000fe2000c101524 */
[----:B------:R-:W-:Y:S01]  /*9d70*/  ISETP.GT.AND P5, PT, R0, 0x31, P1 ;  /* 0x000000310000780c */ /* 0x000fe20000fa4270 */
[----:B0-----:R-:W-:Y:S01]  /*9d80*/  @P0 IMAD.MOV.U32 R6, RZ, RZ, R12 ;  /* 0x000000ffff060224 */ /* 0x001fe200078e000c */
[----:B------:R-:W-:-:S05]  /*9d90*/  @P0 MOV R7, R13 ;  /* 0x0000000d00070202 */ /* 0x000fca0000000f00 */
        /* <DEDUP_REMOVED lines=10> */
[----:B0-----:R-:W-:Y:S02]  /*9e40*/  @P0 IMAD.MOV.U32 R6, RZ, RZ, R12 ;  /* 0x000000ffff060224 */ /* 0x001fe400078e000c */
        /* <DEDUP_REMOVED lines=14> */
[----:B------:R-:W-:Y:S02]  /*9f30*/  ISETP.GT.AND P0, PT, R0, 0x40, P2 ;  /* 0x000000400000780c */ /* 0x000fe40001704270 */
[----:B0-----:R-:W-:Y:S01]  /*9f40*/  @P3 MOV R6, R12 ;  /* 0x0000000c00063202 */ /* 0x001fe20000000f00 */
        /* <DEDUP_REMOVED lines=23> */
[----:B0-----:R-:W-:Y:S01]  /*a0c0*/  @P3 IMAD.MOV.U32 R6, RZ, RZ, R12 ;  /* 0x000000ffff063224 */ /* 0x001fe200078e000c */
[----:B------:R-:W-:-:S05]  /*a0d0*/  @P3 MOV R7, R13 ;  /* 0x0000000d00073202 */ /* 0x000fca0000000f00 */
        /* <DEDUP_REMOVED lines=29> */
[----:B------:R-:W-:Y:S02]  /*a2b0*/  ISETP.GT.AND P5, PT, R0, 0x69, P1 ;  /* 0x000000690000780c */ /* 0x000fe40000fa4270 */
[----:B0-----:R-:W-:Y:S01]  /*a2c0*/  @P0 MOV R6, R12 ;  /* 0x0000000c00060202 */ /* 0x001fe20000000f00 */
        /* <DEDUP_REMOVED lines=18> */
[C---:B------:R-:W-:Y:S02]  /*a3f0*/  ISETP.GT.AND P3, PT, R0.reuse, 0x78, P1 ;  /* 0x000000780000780c */ /* 0x040fe40000f64270 */
[C---:B------:R-:W-:Y:S01]  /*a400*/  ISETP.GT.AND P1, PT, R0.reuse, 0x79, P1 ;  /* 0x000000790000780c */ /* 0x040fe20000f24270 */
[----:B------:R-:W-:Y:S01]  /*a410*/  @P4 STG.E.U16 desc[UR36][R4.64+0xe0], R80 ;  /* 0x0000e05004004986 */ /* 0x000fe2000c101524 */
[----:B------:R-:W-:-:S03]  /*a420*/  ISETP.GT.AND P4, PT, R0, 0x71, P2 ;  /* 0x000000710000780c */ /* 0x000fc60001784270 */
[----:B------:R-:W-:Y:S01]  /*a430*/  @P5 STG.E.U16 desc[UR36][R4.64+0xe2], R81 ;  /* 0x0000e25104005986 */ /* 0x000fe2000c101524 */
[C---:B------:R-:W-:Y:S02]  /*a440*/  ISETP.GT.AND P5, PT, R0.reuse, 0x78, P2 ;  /* 0x000000780000780c */ /* 0x040fe400017a4270 */
[----:B------:R-:W-:Y:S01]  /*a450*/  ISETP.GT.AND P2, PT, R0, 0x79, P2 ;  /* 0x000000790000780c */ /* 0x000fe20001744270 */
[----:B0-----:R-:W-:Y:S01]  /*a460*/  @P0 IMAD.MOV.U32 R6, RZ, RZ, R12 ;  /* 0x000000ffff060224 */ /* 0x001fe200078e000c */
[----:B------:R-:W-:-:S05]  /*a470*/  @P0 MOV R7, R13 ;  /* 0x0000000d00070202 */ /* 0x000fca0000000f00 */
[----:B------:R0:W-:Y:S02]  /*a480*/  @P0 STG.E.U16 desc[UR36][R6.64+0xe0], R82 ;  /* 0x0000e05206000986 */ /* 0x0001e4000c101524 */
[----:B0-----:R-:W-:Y:S02]  /*a490*/  @P4 IMAD.MOV.U32 R6, RZ, RZ, R12 ;  /* 0x000000ffff064224 */ /* 0x001fe400078e000c */
[----:B------:R-:W-:-:S05]  /*a4a0*/  @P4 IMAD.MOV.U32 R7, RZ, RZ, R13 ;  /* 0x000000ffff074224 */ /* 0x000fca00078e000d */
[----:B------:R-:W-:Y:S04]  /*a4b0*/  @P4 STG.E.U16 desc[UR36][R6.64+0xe2], R83 ;  /* 0x0000e25306004986 */ /* 0x000fe8000c101524 */
[----:B------:R-:W-:Y:S04]  /*a4c0*/  @P3 STG.E.U16 desc[UR36][R4.64+0xf0], R84 ;  /* 0x0000f05404003986 */ /* 0x000fe8000c101524 */
[----:B------:R0:W-:Y:S02]  /*a4d0*/  @P1 STG.E.U16 desc[UR36][R4.64+0xf2], R85 ;  /* 0x0000f25504001986 */ /* 0x0001e4000c101524 */
[----:B0-----:R-:W-:-:S02]  /*a4e0*/  @P5 IMAD.MOV.U32 R4, RZ, RZ, R12 ;  /* 0x000000ffff045224 */ /* 0x001fc400078e000c */
[----:B------:R-:W-:-:S05]  /*a4f0*/  @P5 IMAD.MOV.U32 R5, RZ, RZ, R13 ;  /* 0x000000ffff055224 */ /* 0x000fca00078e000d */
[----:B------:R0:W-:Y:S04]  /*a500*/  @P5 STG.E.U16 desc[UR36][R4.64+0xf0], R86 ;  /* 0x0000f05604005986 */ /* 0x0001e8000c101524 */
[----:B------:R0:W-:Y:S02]  /*a510*/  @P2 STG.E.U16 desc[UR36][R12.64+0xf2], R87 ;  /* 0x0000f2570c002986 */ /* 0x0001e4000c101524 */
.L_x_280:
[----:B------:R-:W-:Y:S05]  /*a520*/  BSYNC B0 ;  /* 0x0000000000007941 */ /* 0x000fea0003800000 */
.L_x_28:
[----:B------:R-:W-:Y:S01]  /*a530*/  ULDC UR4, c[0x0][0xc] ;  /* 0x0000030000047ab9 */ /* 0x000fe20000000800 */
[----:B------:R-:W-:Y:S01]  /*a540*/  ULDC UR5, c[0x0][0x10] ;  /* 0x0000040000057ab9 */ /* 0x000fe20000000800 */
[----:B0-----:R-:W0:Y:S01]  /*a550*/  LDC R3, c[0x0][0x14] ;  /* 0x00000500ff037b82 */ /* 0x001e220000000800 */
[----:B------:R-:W-:Y:S01]  /*a560*/  UIMAD.WIDE.U32 UR4, UR4, UR5, URZ ;  /* 0x00000005040472a5 */ /* 0x000fe2000f8e003f */
[----:B------:R-:W-:Y:S01]  /*a570*/  PRMT R0, RZ, 0x7610, R0 ;  /* 0x00007610ff007816 */ /* 0x000fe20000000000 */
[----:B------:R-:W-:Y:S02]  /*a580*/  IMAD.MOV.U32 R153, RZ, RZ, -0x1 ;  /* 0xffffffffff997424 */ /* 0x000fe400078e00ff */
[----:B------:R-:W-:Y:S02]  /*a590*/  IMAD.MOV.U32 R23, RZ, RZ, -0x1 ;  /* 0xffffffffff177424 */ /* 0x000fe400078e00ff */
[----:B0-----:R-:W-:-:S04]  /*a5a0*/  IMAD.WIDE.U32 R16, R3, UR4, R16 ;  /* 0x0000000403107c25 */ /* 0x001fc8000f8e0010 */
[----:B------:R-:W-:Y:S01]  /*a5b0*/  IMAD R3, R3, UR5, RZ ;  /* 0x0000000503037c24 */ /* 0x000fe2000f8e02ff */
[----:B------:R-:W-:Y:S02]  /*a5c0*/  ULDC.64 UR4, c[0x0][0x650] ;  /* 0x0001940000047ab9 */ /* 0x000fe40000000a00 */
[----:B------:R-:W-:Y:S01]  /*a5d0*/  ISETP.GE.U32.AND P0, PT, R16, UR4, PT ;  /* 0x0000000410007c0c */ /* 0x000fe2000bf06070 */
[----:B------:R-:W-:-:S05]  /*a5e0*/  IMAD.IADD R17, R17, 0x1, R3 ;  /* 0x0000000111117824 */ /* 0x000fca00078e0203 */
[----:B------:R-:W-:-:S13]  /*a5f0*/  ISETP.GE.U32.AND.EX P0, PT, R17, UR5, PT, P0 ;  /* 0x0000000511007c0c */ /* 0x000fda000bf06100 */
[----:B------:R-:W-:Y:S05]  /*a600*/  @P0 BRA `(.L_x_281) ;  /* 0x0000000400640947 */ /* 0x000fea0003800000 */
[----:B------:R-:W0:Y:S01]  /*a610*/  S2R R12, SR_CTAID.X ;  /* 0x00000000000c7919 */ /* 0x000e220000002500 */
[----:B-12---:R-:W1:Y:S01]  /*a620*/  LDC.64 R10, c[0x0][0x628] ;  /* 0x00018a00ff0a7b82 */ /* 0x006e620000000a00 */
[----:B------:R-:W-:Y:S01]  /*a630*/  ULDC UR4, c[0x0][0x150] ;  /* 0x0000540000047ab9 */ /* 0x000fe20000000800 */
[----:B------:R-:W-:Y:S01]  /*a640*/  IMAD.MOV.U32 R8, RZ, RZ, R16 ;  /* 0x000000ffff087224 */ /* 0x000fe200078e0010 */
[----:B------:R-:W2:Y:S01]  /*a650*/  S2R R24, SR_CTAID.Y ;  /* 0x0000000000187919 */ /* 0x000ea20000002600 */
[----:B------:R-:W-:-:S04]  /*a660*/  MOV R9, R17 ;  /* 0x0000001100097202 */ /* 0x000fc80000000f00 */
[----:B------:R-:W2:Y:S08]  /*a670*/  LDC R21, c[0x0][0x144] ;  /* 0x00005100ff157b82 */ /* 0x000eb00000000800 */
[----:B------:R-:W2:Y:S08]  /*a680*/  LDC R0, c[0x0][0x630] ;  /* 0x00018c00ff007b82 */ /* 0x000eb00000000800 */
[----:B------:R-:W2:Y:S01]  /*a690*/  LDC.64 R14, c[0x0][0x620] ;  /* 0x00018800ff0e7b82 */ /* 0x000ea20000000a00 */
[----:B-1----:R-:W-:-:S04]  /*a6a0*/  ISETP.NE.U32.AND P0, PT, R10, RZ, PT ;  /* 0x000000ff0a00720c */ /* 0x002fc80003f05070 */
[----:B------:R-:W-:Y:S02]  /*a6b0*/  ISETP.NE.AND.EX P0, PT, R11, RZ, PT, P0 ;  /* 0x000000ff0b00720c */ /* 0x000fe40003f05300 */
[----:B0-----:R-:W-:-:S05]  /*a6c0*/  I2FP.F32.U32 R3, R12 ;  /* 0x0000000c00037245 */ /* 0x001fca0000201000 */
[----:B------:R-:W-:-:S04]  /*a6d0*/  FMUL R3, R3, UR4 ;  /* 0x0000000403037c20 */ /* 0x000fc80008400000 */
[----:B------:R0:W1:Y:S02]  /*a6e0*/  F2I.U32.TRUNC.NTZ R20, R3 ;  /* 0x0000000300147305 */ /* 0x000064000020f000 */
[----:B------:R-:W-:Y:S05]  /*a6f0*/  @!P0 BRA `(.L_x_282) ;  /* 0x0000000000288947 */ /* 0x000fea0003800000 */
[----:B0-----:R-:W0:Y:S02]  /*a700*/  LDC R3, c[0x0][0x634] ;  /* 0x00018d00ff037b82 */ /* 0x001e240000000800 */
        /* <DEDUP_REMOVED lines=9> */
.L_x_282:
[----:B------:R-:W3:Y:S01]  /*a7a0*/  LDC.64 R28, c[0x0][0x640] ;  /* 0x00019000ff1c7b82 */ /* 0x000ee20000000a00 */
[-CC-:B--2---:R-:W-:Y:S01]  /*a7b0*/  SHF.R.U64 R23, R8, R0.reuse, R9.reuse ;  /* 0x0000000008177219 */ /* 0x184fe20000001209 */
[----:B-1----:R-:W-:Y:S01]  /*a7c0*/  IMAD.MOV R20, RZ, RZ, -R20 ;  /* 0x000000ffff147224 */ /* 0x002fe200078e0a14 */
[----:B------:R-:W-:Y:S01]  /*a7d0*/  SHF.R.U32.HI R0, RZ, R0, R9 ;  /* 0x00000000ff007219 */ /* 0x000fe20000011609 */
[----:B------:R-:W-:Y:S01]  /*a7e0*/  ULDC UR4, c[0x0][0x154] ;  /* 0x0000550000047ab9 */ /* 0x000fe20000000800 */
[----:B0-----:R-:W-:Y:S01]  /*a7f0*/  IADD3 R3, P0, RZ, -R23, RZ ;  /* 0x80000017ff037210 */ /* 0x001fe20007f1e0ff */
[----:B------:R-:W-:Y:S02]  /*a800*/  IMAD R21, R21, R20, R12 ;  /* 0x0000001415157224 */ /* 0x000fe400078e020c */
[----:B------:R-:W0:Y:S01]  /*a810*/  LDC R6, c[0x0][0x618] ;  /* 0x00018600ff067b82 */ /* 0x000e220000000800 */
[----:B------:R-:W-:Y:S02]  /*a820*/  IMAD.MOV.U32 R7, RZ, RZ, 0x1 ;  /* 0x00000001ff077424 */ /* 0x000fe400078e00ff */
[----:B------:R-:W-:-:S04]  /*a830*/  IMAD.X R5, RZ, RZ, ~R0, P0 ;  /* 0x000000ffff057224 */ /* 0x000fc800000e0e00 */
[-C--:B------:R-:W-:Y:S01]  /*a840*/  IMAD R0, R5, R14.reuse, RZ ;  /* 0x0000000e05007224 */ /* 0x080fe200078e02ff */
[----:B------:R-:W1:Y:S01]  /*a850*/  LDC R8, c[0x0][0x608] ;  /* 0x00018200ff087b82 */ /* 0x000e620000000800 */
[----:B------:R-:W-:-:S04]  /*a860*/  IMAD.WIDE.U32 R4, R3, R14, R16 ;  /* 0x0000000e03047225 */ /* 0x000fc800078e0010 */
[----:B------:R-:W-:Y:S01]  /*a870*/  IMAD R3, R3, R15, R0 ;  /* 0x0000000f03037224 */ /* 0x000fe200078e0200 */
[----:B------:R-:W-:Y:S02]  /*a880*/  I2FP.F32.U32 R0, R24 ;  /* 0x0000001800007245 */ /* 0x000fe40000201000 */
[----:B------:R-:W2:Y:S01]  /*a890*/  LDC R26, c[0x0][0x658] ;  /* 0x00019600ff1a7b82 */ /* 0x000ea20000000800 */
[----:B------:R-:W-:Y:S01]  /*a8a0*/  IMAD.IADD R3, R5, 0x1, R3 ;  /* 0x0000000105037824 */ /* 0x000fe200078e0203 */
[----:B---3--:R-:W-:Y:S01]  /*a8b0*/  ISETP.NE.U32.AND P0, PT, R28, RZ, PT ;  /* 0x000000ff1c00720c */ /* 0x008fe20003f05070 */
[----:B------:R-:W-:Y:S01]  /*a8c0*/  FMUL R0, R0, UR4 ;  /* 0x0000000400007c20 */ /* 0x000fe20008400000 */
[----:B------:R-:W-:Y:S02]  /*a8d0*/  IMAD.MOV.U32 R5, RZ, RZ, -0x1 ;  /* 0xffffffffff057424 */ /* 0x000fe400078e00ff */
[----:B------:R-:W-:Y:S01]  /*a8e0*/  ISETP.NE.AND.EX P0, PT, R29, RZ, PT, P0 ;  /* 0x000000ff1d00720c */ /* 0x000fe20003f05300 */
[----:B------:R3:W2:Y:S01]  /*a8f0*/  F2I.U32.TRUNC.NTZ R13, R0 ;  /* 0x00000000000d7305 */ /* 0x0006a2000020f000 */
[----:B------:R-:W3:Y:S01]  /*a900*/  LDC R15, c[0x0][0x148] ;  /* 0x00005200ff0f7b82 */ /* 0x000ee20000000800 */
[----:B0-----:R-:W-:-:S02]  /*a910*/  SHF.R.U64 R12, R4, R6, R3 ;  /* 0x00000006040c7219 */ /* 0x001fc40000001203 */
[----:B------:R-:W-:-:S05]  /*a920*/  SHF.R.U32.HI R3, RZ, R6, R3 ;  /* 0x00000006ff037219 */ /* 0x000fca0000011603 */
[----:B------:R-:W0:Y:S01]  /*a930*/  LDC R20, c[0x0][0x600] ;  /* 0x00018000ff147b82 */ /* 0x000e220000000800 */
[-CC-:B-1----:R-:W-:Y:S02]  /*a940*/  SHF.R.U64 R10, R12, R8.reuse, R3.reuse ;  /* 0x000000080c0a7219 */ /* 0x182fe40000001203 */
[----:B------:R-:W-:-:S05]  /*a950*/  SHF.R.U32.HI R3, RZ, R8, R3 ;  /* 0x00000008ff037219 */ /* 0x000fca0000011603 */
[----:B------:R-:W1:Y:S01]  /*a960*/  LDC R27, c[0x0][0x648] ;  /* 0x00019200ff1b7b82 */ /* 0x000e620000000800 */
[-C--:B--2---:R-:W-:Y:S02]  /*a970*/  SHF.L.U32 R4, R5, R26.reuse, RZ ;  /* 0x0000001a05047219 */ /* 0x084fe400000006ff */
[--C-:B------:R-:W-:Y:S02]  /*a980*/  SHF.R.U64 R14, R10, R26, R3.reuse ;  /* 0x0000001a0a0e7219 */ /* 0x100fe40000001203 */
[----:B------:R-:W-:Y:S02]  /*a990*/  LOP3.LUT R25, RZ, R4, RZ, 0x33, !PT ;  /* 0x00000004ff197212 */ /* 0x000fe400078e33ff */
[-C--:B------:R-:W-:Y:S01]  /*a9a0*/  SHF.R.U32.HI R5, RZ, R26.reuse, R3 ;  /* 0x0000001aff057219 */ /* 0x080fe20000011603 */
[----:B------:R-:W2:Y:S01]  /*a9b0*/  LDC R30, c[0x0][0x638] ;  /* 0x00018e00ff1e7b82 */ /* 0x000ea20000000800 */
[----:B------:R-:W-:Y:S02]  /*a9c0*/  SHF.L.U32 R152, R7, R26, RZ ;  /* 0x0000001a07987219 */ /* 0x000fe400000006ff */
[----:B------:R-:W-:-:S05]  /*a9d0*/  MOV R4, R14 ;  /* 0x0000000e00047202 */ /* 0x000fca0000000f00 */
[----:B------:R-:W0:Y:S01]  /*a9e0*/  LDC R31, c[0x0][0x610] ;  /* 0x00018400ff1f7b82 */ /* 0x000e220000000800 */
[----:B------:R-:W-:Y:S05]  /*a9f0*/  @!P0 BRA `(.L_x_283) ;  /* 0x0000000000288947 */ /* 0x000fea0003800000 */
[----:B------:R-:W4:Y:S02]  /*aa00*/  LDC R3, c[0x0][0x64c] ;  /* 0x00019300ff037b82 */ /* 0x000f240000000800 */
[----:B----4-:R-:W-:-:S05]  /*aa10*/  IADD3 R3, P0, R14, R3, RZ ;  /* 0x000000030e037210 */ /* 0x010fca0007f1e0ff */
        /* <DEDUP_REMOVED lines=8> */
.L_x_283:
[----:B------:R-:W-:Y:S01]  /*aaa0*/  ISETP.NE.AND P0, PT, R2, 0x1, PT ;  /* 0x000000010200780c */ /* 0x000fe20003f05270 */
[----:B0-----:R-:W-:Y:S01]  /*aab0*/  VIADD R7, R20, 0xffffffff ;  /* 0xffffffff14077836 */ /* 0x001fe20000000000 */
[----:B-1-3--:R-:W-:Y:S01]  /*aac0*/  SHF.R.U64 R0, R4, R27, R5 ;  /* 0x0000001b04007219 */ /* 0x00afe20000001205 */
[----:B------:R-:W-:Y:S01]  /*aad0*/  IMAD.MOV R13, RZ, RZ, -R13 ;  /* 0x000000ffff0d7224 */ /* 0x000fe200078e0a0d */
[----:B------:R-:W-:Y:S01]  /*aae0*/  LOP3.LUT R5, R10, R25, RZ, 0xc0, !PT ;  /* 0x000000190a057212 */ /* 0x000fe200078ec0ff */
[----:B------:R-:W-:Y:S02]  /*aaf0*/  IMAD.MOV.U32 R4, RZ, RZ, 0x1 ;  /* 0x00000001ff047424 */ /* 0x000fe400078e00ff */
[----:B------:R-:W-:Y:S02]  /*ab00*/  IMAD.MOV R3, RZ, RZ, -R0 ;  /* 0x000000ffff037224 */ /* 0x000fe400078e0a00 */
[----:B------:R-:W-:Y:S01]  /*ab10*/  IMAD R152, R152, R0, R5 ;  /* 0x0000000098987224 */ /* 0x000fe200078e0205 */
[----:B------:R-:W-:Y:S01]  /*ab20*/  LOP3.LUT R5, R12, R7, RZ, 0xc0, !PT ;  /* 0x000000070c057212 */ /* 0x000fe200078ec0ff */
[----:B--2---:R-:W-:-:S02]  /*ab30*/  IMAD R0, R3, R30, R14 ;  /* 0x0000001e03007224 */ /* 0x004fc400078e020e */
[----:B------:R-:W-:Y:S02]  /*ab40*/  @P0 IMAD R21, R15, R13, R24 ;  /* 0x0000000d0f150224 */ /* 0x000fe400078e0218 */
[----:B------:R-:W-:Y:S01]  /*ab50*/  IMAD R3, R0, R20, R5 ;  /* 0x0000001400037224 */ /* 0x000fe200078e0205 */
[----:B------:R-:W-:Y:S01]  /*ab60*/  PRMT R0, R4, 0x7610, R0 ;  /* 0x0000761004007816 */ /* 0x000fe20000000000 */
[----:B------:R-:W-:-:S05]  /*ab70*/  IMAD R152, R152, R31, R21 ;  /* 0x0000001f98987224 */ /* 0x000fca00078e0215 */
[----:B------:R-:W-:Y:S02]  /*ab80*/  SEL R153, R3, R152, !P0 ;  /* 0x0000009803997207 */ /* 0x000fe40004000000 */
[----:B------:R-:W-:-:S07]  /*ab90*/  SEL R152, R152, R3, !P0 ;  /* 0x0000000398987207 */ /* 0x000fce0004000000 */
.L_x_281:
[----:B------:R-:W-:-:S13]  /*aba0*/  LOP3.LUT P0, RZ, R0, 0xff, RZ, 0xc0, !PT ;  /* 0x000000ff00ff7812 */ /* 0x000fda000780c0ff */
[----:B------:R-:W-:Y:S05]  /*abb0*/  @P0 BRA `(.L_x_284) ;  /* 0xffffff6000dc0947 */ /* 0x000fea000383ffff */
[----:B------:R-:W-:Y:S05]  /*abc0*/  EXIT ;  /* 0x000000000000794d */ /* 0x000fea0003800000 */
.L_x_3:
[----:B0-----:R-:W-:Y:S01]  /*abd0*/  ULDC.64 UR4, c[0x0][0x650] ;  /* 0x0001940000047ab9 */ /* 0x001fe20000000a00 */
        /* <DEDUP_REMOVED lines=25> */
.L_x_286:
[--C-:B------:R-:W-:Y:S01]  /*ad70*/  SHF.R.U64 R12, R10, R14, R11.reuse ;  /* 0x0000000e0a0c7219 */ /* 0x100fe2000000120b */
[----:B------:R-:W0:Y:S01]  /*ad80*/  LDC R22, c[0x0][0x618] ;  /* 0x00018600ff167b82 */ /* 0x000e220000000800 */
[----:B------:R-:W-:Y:S01]  /*ad90*/  I2FP.F32.U32 R6, R4 ;  /* 0x0000000400067245 */ /* 0x000fe20000201000 */
[----:B------:R-:W-:Y:S01]  /*ada0*/  ULDC UR4, c[0x0][0x150] ;  /* 0x0000540000047ab9 */ /* 0x000fe20000000800 */
[----:B------:R-:W-:Y:S02]  /*adb0*/  SHF.R.U32.HI R5, RZ, R14, R11 ;  /* 0x0000000eff057219 */ /* 0x000fe4000001160b */
[----:B------:R-:W-:Y:S01]  /*adc0*/  IADD3 R9, P0, RZ, -R12, RZ ;  /* 0x8000000cff097210 */ /* 0x000fe20007f1e0ff */
[----:B------:R-:W-:Y:S01]  /*add0*/  FMUL R11, R6, UR4 ;  /* 0x00000004060b7c20 */ /* 0x000fe20008400000 */
[----:B------:R-:W-:Y:S01]  /*ade0*/  ULDC UR4, c[0x0][0x154] ;  /* 0x0000550000047ab9 */ /* 0x000fe20000000800 */
[----:B------:R-:W1:Y:S02]  /*adf0*/  LDC.64 R24, c[0x0][0x640] ;  /* 0x00019000ff187b82 */ /* 0x000e640000000a00 */
[----:B------:R-:W-:-:S02]  /*ae00*/  IMAD.X R5, RZ, RZ, ~R5, P0 ;  /* 0x000000ffff057224 */ /* 0x000fc400000e0e05 */
[----:B------:R-:W2:Y:S01]  /*ae10*/  F2I.U32.TRUNC.NTZ R11, R11 ;  /* 0x0000000b000b7305 */ /* 0x000ea2000020f000 */
[----:B------:R-:W-:-:S03]  /*ae20*/  IMAD.WIDE.U32 R6, R9, R20, R16 ;  /* 0x0000001409067225 */ /* 0x000fc600078e0010 */
[----:B------:R-:W3:Y:S01]  /*ae30*/  LDC R13, c[0x0][0x144] ;  /* 0x00005100ff0d7b82 */ /* 0x000ee20000000800 */
[----:B------:R-:W-:-:S04]  /*ae40*/  IMAD R8, R5, R20, RZ ;  /* 0x0000001405087224 */ /* 0x000fc800078e02ff */
[----:B------:R-:W-:Y:S02]  /*ae50*/  IMAD R5, R9, R21, R8 ;  /* 0x0000001509057224 */ /* 0x000fe400078e0208 */
[----:B------:R-:W-:Y:S01]  /*ae60*/  IMAD.MOV.U32 R8, RZ, RZ, -0x1 ;  /* 0xffffffffff087424 */ /* 0x000fe200078e00ff */
[----:B------:R-:W4:Y:S01]  /*ae70*/  LDC R14, c[0x0][0x608] ;  /* 0x00018200ff0e7b82 */ /* 0x000f220000000800 */
[----:B------:R-:W-:Y:S01]  /*ae80*/  IMAD.IADD R5, R7, 0x1, R5 ;  /* 0x0000000107057824 */ /* 0x000fe200078e0205 */
[----:B------:R-:W-:-:S04]  /*ae90*/  I2FP.F32.U32 R7, R3 ;  /* 0x0000000300077245 */ /* 0x000fc80000201000 */
[-CC-:B0-----:R-:W-:Y:S01]  /*aea0*/  SHF.R.U64 R10, R6, R22.reuse, R5.reuse ;  /* 0x00000016060a7219 */ /* 0x181fe20000001205 */
[----:B------:R-:W-:Y:S01]  /*aeb0*/  FMUL R7, R7, UR4 ;  /* 0x0000000407077c20 */ /* 0x000fe20008400000 */
[----:B------:R-:W0:Y:S01]  /*aec0*/  LDC R9, c[0x0][0x658] ;  /* 0x00019600ff097b82 */ /* 0x000e220000000800 */
[----:B--2---:R-:W-:Y:S02]  /*aed0*/  IADD3 R6, -R11, RZ, RZ ;  /* 0x000000ff0b067210 */ /* 0x004fe40007ffe1ff */
[----:B-1----:R-:W-:Y:S02]  /*aee0*/  ISETP.NE.U32.AND P0, PT, R24, RZ, PT ;  /* 0x000000ff1800720c */ /* 0x002fe40003f05070 */
[----:B------:R-:W-:Y:S02]  /*aef0*/  SHF.R.U32.HI R5, RZ, R22, R5 ;  /* 0x00000016ff057219 */ /* 0x000fe40000011605 */
[----:B------:R-:W-:Y:S01]  /*af00*/  ISETP.NE.AND.EX P0, PT, R25, RZ, PT, P0 ;  /* 0x000000ff1900720c */ /* 0x000fe20003f05300 */
[----:B------:R-:W1:Y:S01]  /*af10*/  LDC R20, c[0x0][0x148] ;  /* 0x00005200ff147b82 */ /* 0x000e620000000800 */
[----:B---3--:R-:W-:-:S02]  /*af20*/  IMAD R23, R13, R6, R4 ;  /* 0x000000060d177224 */ /* 0x008fc400078e0204 */
[----:B------:R-:W-:-:S05]  /*af30*/  IMAD.MOV.U32 R6, RZ, RZ, 0x1 ;  /* 0x00000001ff067424 */ /* 0x000fca00078e00ff */
[----:B------:R-:W2:Y:S01]  /*af40*/  LDC R21, c[0x0][0x600] ;  /* 0x00018000ff157b82 */ /* 0x000ea20000000800 */
[-CC-:B----4-:R-:W-:Y:S02]  /*af50*/  SHF.R.U64 R13, R10, R14.reuse, R5.reuse ;  /* 0x0000000e0a0d7219 */ /* 0x190fe40000001205 */
[----:B------:R-:W-:Y:S02]  /*af60*/  SHF.R.U32.HI R4, RZ, R14, R5 ;  /* 0x0000000eff047219 */ /* 0x000fe40000011605 */
[----:B------:R3:W4:Y:S03]  /*af70*/  F2I.U32.TRUNC.NTZ R14, R7 ;  /* 0x00000007000e7305 */ /* 0x000726000020f000 */
[----:B------:R-:W1:Y:S01]  /*af80*/  LDC R26, c[0x0][0x648] ;  /* 0x00019200ff1a7b82 */ /* 0x000e620000000800 */
[-C--:B0-----:R-:W-:Y:S02]  /*af90*/  SHF.R.U64 R15, R13, R9.reuse, R4 ;  /* 0x000000090d0f7219 */ /* 0x081fe40000001204 */
[----:B------:R-:W-:-:S02]  /*afa0*/  SHF.L.U32 R8, R8, R9, RZ ;  /* 0x0000000908087219 */ /* 0x000fc400000006ff */
[-C--:B------:R-:W-:Y:S01]  /*afb0*/  SHF.R.U32.HI R5, RZ, R9.reuse, R4 ;  /* 0x00000009ff057219 */ /* 0x080fe20000011604 */
[----:B------:R-:W-:Y:S01]  /*afc0*/  IMAD.MOV.U32 R4, RZ, RZ, R15 ;  /* 0x000000ffff047224 */ /* 0x000fe200078e000f */
[----:B------:R-:W-:Y:S01]  /*afd0*/  SHF.L.U32 R22, R6, R9, RZ ;  /* 0x0000000906167219 */ /* 0x000fe200000006ff */
[----:B------:R-:W0:Y:S01]  /*afe0*/  LDC R27, c[0x0][0x638] ;  /* 0x00018e00ff1b7b82 */ /* 0x000e220000000800 */
[----:B------:R-:W-:-:S07]  /*aff0*/  LOP3.LUT R28, RZ, R8, RZ, 0x33, !PT ;  /* 0x00000008ff1c7212 */ /* 0x000fce00078e33ff */
        /* <DEDUP_REMOVED lines=12> */
.L_x_287:
[----:B------:R-:W-:Y:S01]  /*b0c0*/  ISETP.NE.AND P0, PT, R2, 0x1, PT ;  /* 0x000000010200780c */ /* 0x000fe20003f05270 */
[----:B--2---:R-:W-:Y:S01]  /*b0d0*/  VIADD R7, R21, 0xffffffff ;  /* 0xffffffff15077836 */ /* 0x004fe20000000000 */
[----:B-1----:R-:W-:Y:S01]  /*b0e0*/  SHF.R.U64 R5, R4, R26, R5 ;  /* 0x0000001a04057219 */ /* 0x002fe20000001205 */
[----:B------:R-:W-:Y:S01]  /*b0f0*/  IMAD.MOV R14, RZ, RZ, -R14 ;  /* 0x000000ffff0e7224 */ /* 0x000fe200078e0a0e */
[----:B------:R-:W-:Y:S01]  /*b100*/  LOP3.LUT R4, R13, R28, RZ, 0xc0, !PT ;  /* 0x0000001c0d047212 */ /* 0x000fe200078ec0ff */
[----:B------:R-:W-:Y:S01]  /*b110*/  IMAD.MOV.U32 R8, RZ, RZ, R12 ;  /* 0x000000ffff087224 */ /* 0x000fe200078e000c */
[----:B------:R-:W-:Y:S02]  /*b120*/  IADD3 R6, -R5, RZ, RZ ;  /* 0x000000ff05067210 */ /* 0x000fe40007ffe1ff */
[----:B------:R-:W-:Y:S01]  /*b130*/  LOP3.LUT R10, R10, R7, RZ, 0xc0, !PT ;  /* 0x000000070a0a7212 */ /* 0x000fe200078ec0ff */
[----:B------:R-:W-:-:S04]  /*b140*/  IMAD R4, R22, R5, R4 ;  /* 0x0000000516047224 */ /* 0x000fc800078e0204 */
[----:B------:R-:W-:Y:S02]  /*b150*/  @P0 IMAD R23, R20, R14, R3 ;  /* 0x0000000e14170224 */ /* 0x000fe400078e0203 */
[----:B0-----:R-:W-:Y:S02]  /*b160*/  IMAD R3, R6, R27, R15 ;  /* 0x0000001b06037224 */ /* 0x001fe400078e020f */
[----:B------:R-:W-:Y:S02]  /*b170*/  IMAD R7, R4, R29, R23 ;  /* 0x0000001d04077224 */ /* 0x000fe400078e0217 */
[----:B------:R-:W-:Y:S02]  /*b180*/  IMAD R4, R3, R21, R10 ;  /* 0x0000001503047224 */ /* 0x000fe400078e020a */
[----:B------:R-:W-:-:S03]  /*b190*/  IMAD.MOV.U32 R6, RZ, RZ, 0x1 ;  /* 0x00000001ff067424 */ /* 0x000fc600078e00ff */
[----:B------:R-:W-:Y:S02]  /*b1a0*/  SEL R9, R4, R7, !P0 ;  /* 0x0000000704097207 */ /* 0x000fe40004000000 */
[----:B------:R-:W-:-:S07]  /*b1b0*/  SEL R7, R7, R4, !P0 ;  /* 0x0000000407077207 */ /* 0x000fce0004000000 */
.L_x_285:
[----:B------:R-:W-:-:S08]  /*b1c0*/  NOP ;  /* 0x0000000000007918 */ /* 0x000fd00000000000 */
[----:B------:R-:W0:-:S00]  /*b1d0*/  USETMAXREG.DEALLOC.CTAPOOL 0x28 ;  /* 0x00000028000079c8 */ /* 0x000e0000080e0500 */
[----:B0-----:R-:W-:-:S13]  /*b1e0*/  ISETP.NE.AND P0, PT, R0, RZ, PT ;  /* 0x000000ff0000720c */ /* 0x001fda0003f05270 */
[----:B------:R-:W-:Y:S05]  /*b1f0*/  @P0 EXIT ;  /* 0x000000000000094d */ /* 0x000fea0003800000 */
[----:B------:R-:W-:Y:S01]  /*b200*/  LOP3.LUT P0, RZ, R6, 0xff, RZ, 0xc0, !PT ;  /* 0x000000ff06ff7812 */ /* 0x000fe2000780c0ff */
[----:B------:R-:W-:Y:S02]  /*b210*/  IMAD.MOV.U32 R3, RZ, RZ, 0x1 ;  /* 0x00000001ff037424 */ /* 0x000fe400078e00ff */
[----:B------:R-:W-:-:S10]  /*b220*/  IMAD.MOV.U32 R0, RZ, RZ, RZ ;  /* 0x000000ffff007224 */ /* 0x000fd400078e00ff */
[----:B------:R-:W-:Y:S05]  /*b230*/  @!P0 BRA `(.L_x_288) ;  /* 0x0000000c00348947 */ /* 0x000fea0003800000 */
[----:B------:R-:W0:Y:S01]  /*b240*/  LDC R0, c[0x0][0x28c] ;  /* 0x0000a300ff007b82 */ /* 0x000e220000000800 */
[----:B------:R-:W-:Y:S01]  /*b250*/  ULDC UR5, c[0x0][0x600] ;  /* 0x0001800000057ab9 */ /* 0x000fe20000000800 */
[----:B------:R-:W-:Y:S01]  /*b260*/  ULDC UR4, c[0x0][0xc] ;  /* 0x0000030000047ab9 */ /* 0x000fe20000000800 */
[----:B------:R-:W-:Y:S01]  /*b270*/  UIADD3 UR16, UR5, -0x1, URZ ;  /* 0xffffffff05107890 */ /* 0x000fe2000fffe03f */
[C---:B------:R-:W-:Y:S01]  /*b280*/  LOP3.LUT P2, RZ, R18.reuse, 0x7f, RZ, 0xc0, !PT ;  /* 0x0000007f12ff7812 */ /* 0x040fe2000784c0ff */
[----:B------:R-:W-:Y:S01]  /*b290*/  ULDC UR6, c[0x0][0x658] ;  /* 0x0001960000067ab9 */ /* 0x000fe20000000800 */
[----:B------:R-:W-:Y:S01]  /*b2a0*/  ULDC UR5, c[0x0][0x10] ;  /* 0x0000040000057ab9 */ /* 0x000fe20000000800 */
[----:B------:R-:W-:Y:S01]  /*b2b0*/  UMOV UR7, 0xffffffff ;  /* 0xffffffff00077882 */ /* 0x000fe20000000000 */
[----:B------:R-:W-:Y:S01]  /*b2c0*/  UMOV UR8, 0x1 ;  /* 0x0000000100087882 */ /* 0x000fe20000000000 */
[----:B------:R-:W-:Y:S01]  /*b2d0*/  UIMAD.WIDE.U32 UR4, UR4, UR5, URZ ;  /* 0x00000005040472a5 */ /* 0x000fe2000f8e003f */
[----:B------:R-:W-:Y:S01]  /*b2e0*/  LOP3.LUT P0, RZ, R18, 0x1f, RZ, 0xc0, !PT ;  /* 0x0000001f12ff7812 */ /* 0x000fe2000780c0ff */
[----:B------:R-:W-:Y:S01]  /*b2f0*/  USHF.L.U32 UR7, UR7, UR6, URZ ;  /* 0x0000000607077299 */ /* 0x000fe2000800063f */
[----:B------:R-:W-:Y:S01]  /*b300*/  BSSY B0, `(.L_x_288) ;  /* 0x00000c0000007945 */ /* 0x000fe20003800000 */
[----:B------:R-:W-:Y:S01]  /*b310*/  USHF.L.U32 UR18, UR8, UR6, URZ ;  /* 0x0000000608127299 */ /* 0x000fe2000800063f */
[----:B------:R-:W-:Y:S01]  /*b320*/  IMAD.MOV.U32 R11, RZ, RZ, 0x1 ;  /* 0x00000001ff0b7424 */ /* 0x000fe200078e00ff */
[----:B------:R-:W-:Y:S01]  /*b330*/  LOP3.LUT R18, R19, 0x2, RZ, 0xfc, !PT ;  /* 0x0000000213127812 */ /* 0x000fe200078efcff */
[----:B------:R-:W-:Y:S01]  /*b340*/  ULDC UR6, c[0x0][0x14] ;  /* 0x0000050000067ab9 */ /* 0x000fe20000000800 */
[----:B------:R-:W-:Y:S01]  /*b350*/  PLOP3.LUT P0, PT, P0, P2, PT, 0x8a, 0x0 ;  /* 0x000000000000781c */ /* 0x000fe20000705172 */
[----:B------:R-:W-:-:S02]  /*b360*/  UIMAD.WIDE.U32 UR20, UR4, UR6, URZ ;  /* 0x00000006041472a5 */ /* 0x000fc4000f8e003f */
[----:B------:R-:W-:Y:S02]  /*b370*/  UIMAD UR13, UR5, UR6, URZ ;  /* 0x00000006050d72a4 */ /* 0x000fe4000f8e023f */
[----:B------:R-:W-:Y:S01]  /*b380*/  ULOP3.LUT UR17, URZ, UR7, URZ, 0x33, !UPT ;  /* 0x000000073f117292 */ /* 0x000fe2000f8e333f */
[----:B0-----:R-:W-:Y:S01]  /*b390*/  VIADD R0, R0, 0x3f ;  /* 0x0000003f00007836 */ /* 0x001fe20000000000 */
[----:B------:R-:W-:Y:S01]  /*b3a0*/  UIADD3 UR13, UR21, UR13, URZ ;  /* 0x0000000d150d7290 */ /* 0x000fe2000fffe03f */
[----:B------:R-:W-:-:S03]  /*b3b0*/  ULDC.64 UR22, c[0x0][0x198] ;  /* 0x0000660000167ab9 */ /* 0x000fc60000000a00 */
[----:B------:R-:W-:-:S04]  /*b3c0*/  SHF.R.S32.HI R3, RZ, 0x1f, R0 ;  /* 0x0000001fff037819 */ /* 0x000fc80000011400 */
[----:B------:R-:W-:Y:S01]  /*b3d0*/  LEA.HI R3, R3, R0, RZ, 0x6 ;  /* 0x0000000003037211 */ /* 0x000fe200078f30ff */
[----:B------:R-:W-:-:S03]  /*b3e0*/  IMAD.MOV.U32 R0, RZ, RZ, RZ ;  /* 0x000000ffff007224 */ /* 0x000fc600078e00ff */
[----:B------:R-:W-:Y:S01]  /*b3f0*/  SHF.R.S32.HI R13, RZ, 0x6, R3 ;  /* 0x00000006ff0d7819 */ /* 0x000fe20000011403 */
[----:B------:R-:W-:-:S03]  /*b400*/  IMAD.MOV.U32 R3, RZ, RZ, 0x1 ;  /* 0x00000001ff037424 */ /* 0x000fc600078e00ff */
[----:B------:R-:W-:-:S07]  /*b410*/  IADD3 R10, R13, 0x1, RZ ;  /* 0x000000010d0a7810 */ /* 0x000fce0007ffe0ff */
.L_x_300:
[----:B------:R-:W-:-:S03]  /*b420*/  UMOV UR4, 0xffffffff ;  /* 0xffffffff00047882 */ /* 0x000fc60000000000 */
[----:B------:R-:W-:Y:S05]  /*b430*/  BRA.DIV UR4, `(.L_x_289) ;  /* 0x0000000e04a07947 */ /* 0x000fea000b800000 */
[----:B------:R-:W-:-:S13]  /*b440*/  ELECT P6, URZ, PT ;  /* 0x00000000003f782f */ /* 0x000fda00038c0000 */
.L_x_311:
[----:B------:R-:W0:Y:S01]  /*b450*/  LDC R4, c[0x0][0x28c] ;  /* 0x0000a300ff047b82 */ /* 0x000e220000000800 */
[----:B------:R-:W-:Y:S01]  /*b460*/  BSSY B1, `(.L_x_290) ;  /* 0x0000037000017945 */ /* 0x000fe20003800000 */
[----:B0-----:R-:W-:-:S13]  /*b470*/  ISETP.LT.OR P6, PT, R4, 0x1, !P6 ;  /* 0x000000010400780c */ /* 0x001fda00077c1670 */
[----:B------:R-:W-:Y:S05]  /*b480*/  @P6 BRA `(.L_x_291) ;  /* 0x0000000000d06947 */ /* 0x000fea0003800000 */
[----:B------:R-:W-:Y:S02]  /*b490*/  IMAD.SHL.U32 R14, R9, 0x80, RZ ;  /* 0x00000080090e7824 */ /* 0x000fe400078e00ff */
[----:B------:R-:W-:Y:S02]  /*b4a0*/  IMAD.SHL.U32 R15, R7, 0x100, RZ ;  /* 0x00000100070f7824 */ /* 0x000fe400078e00ff */
[----:B------:R-:W-:Y:S02]  /*b4b0*/  IMAD.MOV.U32 R20, RZ, RZ, RZ ;  /* 0x000000ffff147224 */ /* 0x000fe400078e00ff */
[----:B------:R-:W-:Y:S02]  /*b4c0*/  IMAD.MOV.U32 R4, RZ, RZ, R10 ;  /* 0x000000ffff047224 */ /* 0x000fe400078e000a */
[----:B------:R-:W-:Y:S02]  /*b4d0*/  IMAD.MOV.U32 R5, RZ, RZ, R3 ;  /* 0x000000ffff057224 */ /* 0x000fe400078e0003 */
[----:B------:R-:W-:-:S07]  /*b4e0*/  IMAD.MOV.U32 R6, RZ, RZ, R0 ;  /* 0x000000ffff067224 */ /* 0x000fce00078e0000 */
.L_x_295:
[----:B------:R-:W0:Y:S01]  /*b4f0*/  S2R R12, SR_CgaCtaId ;  /* 0x00000000000c7919 */ /* 0x000e220000008800 */
[----:B------:R-:W-:Y:S01]  /*b500*/  MOV R7, 0x400 ;  /* 0x0000040000077802 */ /* 0x000fe20000000f00 */
[----:B------:R-:W1:Y:S03]  /*b510*/  @!P2 LDC R9, c[0x0][0x500] ;  /* 0x00014000ff09ab82 */ /* 0x000e660000000800 */
[----:B0-----:R-:W-:Y:S02]  /*b520*/  LEA R21, R12, R7, 0x18 ;  /* 0x000000070c157211 */ /* 0x001fe400078ec0ff */
[----:B------:R-:W-:-:S03]  /*b530*/  SHF.L.U32 R7, R5, 0x1f, RZ ;  /* 0x0000001f05077819 */ /* 0x000fc600000006ff */
[----:B------:R-:W-:-:S04]  /*b540*/  IMAD R12, R6, 0x8, R21 ;  /* 0x00000008060c7824 */ /* 0x000fc800078e0215 */
[----:B------:R-:W0:Y:S02]  /*b550*/  SYNCS.PHASECHK.TRANS64.TRYWAIT P1, [R12+URZ+0x20], R7 ;  /* 0x000020070c0075a7 */ /* 0x000e24000802017f */
[----:B01----:R-:W-:Y:S05]  /*b560*/  @!P1 BRA `(.L_x_292) ;  /* 0x0000000c00749947 */ /* 0x003fea0003800000 */
.L_x_312:
[----:B0-----:R-:W-:Y:S01]  /*b570*/  PRMT R7, R18, 0x9910, RZ ;  /* 0x0000991012077816 */ /* 0x001fe200000000ff */
[----:B------:R0:W-:Y:S03]  /*b580*/  @!P2 SYNCS.ARRIVE.TRANS64 RZ, [R12+URZ], R9 ;  /* 0x000000090cffa9a7 */ /* 0x0001e6000800003f */
[----:B------:R-:W-:-:S13]  /*b590*/  ISETP.NE.AND P1, PT, R7, 0x2, PT ;  /* 0x000000020700780c */ /* 0x000fda0003f25270 */
[----:B0-----:R-:W-:Y:S05]  /*b5a0*/  @P1 BRA `(.L_x_293) ;  /* 0x0000000000041947 */ /* 0x001fea0003800000 */
[----:B------:R-:W-:Y:S01]  /*b5b0*/  BPT.TRAP 0x1 ;  /* 0x000000040000795c */ /* 0x000fe20000300000 */
.L_x_293:
[----:B------:R-:W-:Y:S05]  /*b5c0*/  @P0 BRA `(.L_x_294) ;  /* 0x0000000000040947 */ /* 0x000fea0003800000 */
[----:B------:R-:W-:Y:S01]  /*b5d0*/  BPT.TRAP 0x1 ;  /* 0x000000040000795c */ /* 0x000fe20000300000 */
.L_x_294:
[C---:B------:R-:W-:Y:S01]  /*b5e0*/  IMAD R7, R6.reuse, 0x8000, R21 ;  /* 0x0000800006077824 */ /* 0x040fe200078e0215 */
[----:B------:R-:W-:Y:S01]  /*b5f0*/  LEA R21, R6, R21, 0xe ;  /* 0x0000001506157211 */ /* 0x000fe200078e70ff */
[----:B------:R-:W-:Y:S01]  /*b600*/  VIADD R4, R4, 0xffffffff ;  /* 0xffffffff04047836 */ /* 0x000fe20000000000 */
[----:B------:R-:W-:Y:S01]  /*b610*/  R2UR UR9, R12 ;  /* 0x000000000c0972ca */ /* 0x000fe200000e0000 */
[----:B------:R-:W-:Y:S01]  /*b620*/  UIADD3 UR4, UP0, UR22, 0xf0, URZ ;  /* 0x000000f016047890 */ /* 0x000fe2000ff1e03f */
[----:B------:R-:W-:Y:S01]  /*b630*/  R2UR UR5, R7 ;  /* 0x00000000070572ca */ /* 0x000fe200000e0000 */
[----:B------:R-:W-:Y:S01]  /*b640*/  UIADD3 UR24, UP1, UR22, 0x1f0, URZ ;  /* 0x000001f016187890 */ /* 0x000fe2000ff3e03f */
[----:B------:R-:W-:Y:S01]  /*b650*/  R2UR UR8, R21 ;  /* 0x00000000150872ca */ /* 0x000fe200000e0000 */
[----:B------:R-:W-:Y:S01]  /*b660*/  VIADD R6, R6, 0x1 ;  /* 0x0000000106067836 */ /* 0x000fe20000000000 */
[----:B------:R-:W-:Y:S01]  /*b670*/  R2UR UR11, R15 ;  /* 0x000000000f0b72ca */ /* 0x000fe200000e0000 */
[----:B------:R-:W-:Y:S01]  /*b680*/  UIADD3.X UR25, URZ, UR23, URZ, UP1, !UPT ;  /* 0x000000173f197290 */ /* 0x000fe20008ffe43f */
[----:B------:R-:W-:Y:S01]  /*b690*/  R2UR UR10, R20 ;  /* 0x00000000140a72ca */ /* 0x000fe200000e0000 */
[----:B------:R-:W-:Y:S01]  /*b6a0*/  UMOV UR6, 0x0 ;  /* 0x0000000000067882 */ /* 0x000fe20000000000 */
[----:B------:R-:W-:Y:S01]  /*b6b0*/  R2UR UR12, R8 ;  /* 0x00000000080c72ca */ /* 0x000fe200000e0000 */
[----:B------:R-:W-:Y:S01]  /*b6c0*/  UMOV UR7, 0x10000000 ;  /* 0x1000000000077882 */ /* 0x000fe20000000000 */
[----:B------:R-:W-:Y:S01]  /*b6d0*/  R2UR UR19, R14 ;  /* 0x000000000e1372ca */ /* 0x000fe200000e0000 */
[----:B------:R-:W-:Y:S01]  /*b6e0*/  VIADD R20, R20, 0x40 ;  /* 0x0000004014147836 */ /* 0x000fe20000000000 */
[----:B------:R-:W-:Y:S01]  /*b6f0*/  ISETP.GT.AND P3, PT, R4, 0x1, PT ;  /* 0x000000010400780c */ /* 0x000fe20003f64270 */
[----:B------:R-:W-:Y:S01]  /*b700*/  UIADD3 UR14, UR5, 0x100, URZ ;  /* 0x00000100050e7890 */ /* 0x000fe2000fffe03f */
[----:B------:R-:W-:Y:S01]  /*b710*/  ISETP.NE.AND P1, PT, R6, 0x4, PT ;  /* 0x000000040600780c */ /* 0x000fe20003f25270 */
[----:B------:R-:W-:-:S02]  /*b720*/  UIADD3.X UR5, URZ, UR23, URZ, UP0, !UPT ;  /* 0x000000173f057290 */ /* 0x000fc400087fe43f */
[----:B------:R-:W-:Y:S01]  /*b730*/  UIADD3 UR15, UR8, 0x20100, URZ ;  /* 0x00020100080f7890 */ /* 0x000fe2000fffe03f */
[----:B------:R-:W-:Y:S02]  /*b740*/  SEL R12, RZ, 0x1, P1 ;  /* 0x00000001ff0c7807 */ /* 0x000fe40000800000 */
[----:B------:R-:W-:Y:S01]  /*b750*/  UMOV UR8, UR14 ;  /* 0x0000000e00087c82 */ /* 0x000fe20008000000 */
[----:B------:R-:W-:Y:S02]  /*b760*/  SEL R6, R6, RZ, P1 ;  /* 0x000000ff06067207 */ /* 0x000fe40000800000 */
[----:B------:R-:W-:Y:S01]  /*b770*/  LOP3.LUT R5, R5, R12, RZ, 0x3c, !PT ;  /* 0x0000000c05057212 */ /* 0x000fe200078e3cff */
[----:B------:R0:W-:Y:S02]  /*b780*/  UTMALDG.3D [UR8], [UR4], desc[UR6] ;  /* 0x00000608040075b4 */ /* 0x0001e40008011000 */
[----:B0-----:R-:W-:Y:S01]  /*b790*/  UMOV UR8, UR15 ;  /* 0x0000000f00087c82 */ /* 0x001fe20008000000 */
[----:B------:R-:W-:-:S02]  /*b7a0*/  UMOV UR11, UR19 ;  /* 0x00000013000b7c82 */ /* 0x000fc40008000000 */
[----:B------:R0:W-:Y:S02]  /*b7b0*/  UTMALDG.3D [UR8], [UR24], desc[UR6] ;  /* 0x00000608180075b4 */ /* 0x0001e40008011000 */
[----:B0-----:R-:W-:Y:S05]  /*b7c0*/  @P3 BRA `(.L_x_295) ;  /* 0xfffffffc00483947 */ /* 0x001fea000383ffff */
.L_x_291:
[----:B------:R-:W-:Y:S05]  /*b7d0*/  BSYNC B1 ;  /* 0x0000000000017941 */ /* 0x000fea0003800000 */
.L_x_290:
[----:B------:R-:W-:Y:S01]  /*b7e0*/  LOP3.LUT P3, RZ, R11, 0xff, RZ, 0xc0, !PT ;  /* 0x000000ff0bff7812 */ /* 0x000fe2000786c0ff */
[----:B------:R-:W-:Y:S01]  /*b7f0*/  IMAD.IADD R0, R13, 0x1, R0 ;  /* 0x000000010d007824 */ /* 0x000fe200078e0200 */
[----:B------:R-:W-:Y:S01]  /*b800*/  IADD3 R16, P4, R16, UR20, RZ ;  /* 0x0000001410107c10 */ /* 0x000fe2000ff9e0ff */
[----:B------:R-:W-:Y:S01]  /*b810*/  ULDC.64 UR4, c[0x0][0x650] ;  /* 0x0001940000047ab9 */ /* 0x000fe20000000a00 */
[----:B------:R-:W-:Y:S01]  /*b820*/  BSSY B1, `(.L_x_296) ;  /* 0x000006b000017945 */ /* 0x000fe20003800000 */
[----:B------:R-:W-:Y:S01]  /*b830*/  IMAD.MOV.U32 R7, RZ, RZ, -0x1 ;  /* 0xffffffffff077424 */ /* 0x000fe200078e00ff */
[----:B------:R-:W-:Y:S01]  /*b840*/  SHF.R.U32.HI R4, RZ, 0x2, R0 ;  /* 0x00000002ff047819 */ /* 0x000fe20000011600 */
[----:B------:R-:W-:Y:S01]  /*b850*/  IMAD.MOV.U32 R9, RZ, RZ, -0x1 ;  /* 0xffffffffff097424 */ /* 0x000fe200078e00ff */
[----:B------:R-:W-:Y:S01]  /*b860*/  ISETP.GT.U32.AND P1, PT, R0, 0x3, PT ;  /* 0x000000030000780c */ /* 0x000fe20003f24070 */
[----:B------:R-:W-:Y:S01]  /*b870*/  IMAD.MOV.U32 R8, RZ, RZ, -0x1 ;  /* 0xffffffffff087424 */ /* 0x000fe200078e00ff */
[----:B------:R-:W-:-:S02]  /*b880*/  LOP3.LUT R4, R4, 0x1, RZ, 0xc0, !PT ;  /* 0x0000000104047812 */ /* 0x000fc400078ec0ff */
[----:B------:R-:W-:Y:S01]  /*b890*/  ISETP.LT.U32.AND P1, PT, R13, 0x4, P1 ;  /* 0x000000040d00780c */ /* 0x000fe20000f21070 */
[----:B------:R-:W0:Y:S01]  /*b8a0*/  @P3 S2R R6, SR_CgaCtaId ;  /* 0x0000000000063919 */ /* 0x000e220000008800 */
[----:B------:R-:W-:Y:S02]  /*b8b0*/  @P3 MOV R5, 0x400 ;  /* 0x0000040000053802 */ /* 0x000fe40000000f00 */
[----:B------:R-:W-:Y:S02]  /*b8c0*/  IADD3.X R17, R17, UR13, RZ, P4, !PT ;  /* 0x0000000d11117c10 */ /* 0x000fe4000a7fe4ff */
[----:B------:R-:W-:Y:S02]  /*b8d0*/  ISETP.GE.U32.AND P4, PT, R16, UR4, PT ;  /* 0x0000000410007c0c */ /* 0x000fe4000bf86070 */
[----:B------:R-:W-:Y:S02]  /*b8e0*/  LOP3.LUT R0, R0, 0x3, RZ, 0xc0, !PT ;  /* 0x0000000300007812 */ /* 0x000fe400078ec0ff */
[----:B------:R-:W-:-:S02]  /*b8f0*/  PRMT R11, RZ, 0x7610, R11 ;  /* 0x00007610ff0b7816 */ /* 0x000fc4000000000b */
[----:B0-----:R-:W-:-:S04]  /*b900*/  @P3 LEA R5, R6, R5, 0x18 ;  /* 0x0000000506053211 */ /* 0x001fc800078ec0ff */
[----:B------:R0:W-:Y:S01]  /*b910*/  @P3 SYNCS.ARRIVE.TRANS64.A1T0 RZ, [R5+URZ+0x58], RZ ;  /* 0x000058ff05ff39a7 */ /* 0x0001e2000810003f */
[----:B------:R-:W-:Y:S02]  /*b920*/  ISETP.NE.U32.AND P3, PT, R4, 0x1, PT ;  /* 0x000000010400780c */ /* 0x000fe40003f65070 */
[----:B------:R-:W-:Y:S02]  /*b930*/  SEL R4, RZ, 0x1, !P1 ;  /* 0x00000001ff047807 */ /* 0x000fe40004800000 */
[----:B------:R-:W-:Y:S02]  /*b940*/  ISETP.GE.U32.AND.EX P1, PT, R17, UR5, PT, P4 ;  /* 0x0000000511007c0c */ /* 0x000fe4000bf26140 */
[----:B------:R-:W-:-:S04]  /*b950*/  ISETP.GT.U32.AND P3, PT, R13, 0x3, !P3 ;  /* 0x000000030d00780c */ /* 0x000fc80005f64070 */
[----:B0-----:R-:W-:-:S04]  /*b960*/  SEL R5, RZ, 0x1, !P3 ;  /* 0x00000001ff057807 */ /* 0x001fc80005800000 */
[--C-:B------:R-:W-:Y:S02]  /*b970*/  LOP3.LUT R3, R5, R3, R4.reuse, 0x96, !PT ;  /* 0x0000000305037212 */ /* 0x100fe400078e9604 */
[----:B------:R-:W-:Y:S01]  /*b980*/  PRMT R4, RZ, 0x7610, R4 ;  /* 0x00007610ff047816 */ /* 0x000fe20000000004 */
[----:B------:R-:W-:Y:S06]  /*b990*/  @P1 BRA `(.L_x_297) ;  /* 0x00000004004c1947 */ /* 0x000fec0003800000 */
[----:B------:R-:W-:Y:S01]  /*b9a0*/  ULDC.64 UR4, c[0x0][0x628] ;  /* 0x00018a0000047ab9 */ /* 0x000fe20000000a00 */
[----:B------:R-:W0:Y:S01]  /*b9b0*/  S2R R14, SR_CTAID.X ;  /* 0x00000000000e7919 */ /* 0x000e220000002500 */
[----:B------:R-:W-:Y:S01]  /*b9c0*/  ISETP.NE.U32.AND P1, PT, RZ, UR4, PT ;  /* 0x00000004ff007c0c */ /* 0x000fe2000bf25070 */
[----:B------:R-:W-:Y:S01]  /*b9d0*/  ULDC UR7, c[0x0][0x630] ;  /* 0x00018c0000077ab9 */ /* 0x000fe20000000800 */
[----:B------:R-:W-:Y:S01]  /*b9e0*/  IMAD.MOV.U32 R4, RZ, RZ, R16 ;  /* 0x000000ffff047224 */ /* 0x000fe200078e0010 */
[----:B------:R-:W1:Y:S01]  /*b9f0*/  S2R R12, SR_CTAID.Y ;  /* 0x00000000000c7919 */ /* 0x000e620000002600 */
[----:B------:R-:W-:Y:S02]  /*ba00*/  ISETP.NE.AND.EX P1, PT, RZ, UR5, PT, P1 ;  /* 0x00000005ff007c0c */ /* 0x000fe4000bf25310 */
[----:B------:R-:W-:-:S11]  /*ba10*/  MOV R5, R17 ;  /* 0x0000001100057202 */ /* 0x000fd60000000f00 */
[----:B------:R-:W-:Y:S05]  /*ba20*/  @!P1 BRA `(.L_x_298) ;  /* 0x0000000000289947 */ /* 0x000fea0003800000 */
[----:B------:R-:W-:Y:S02]  /*ba30*/  ULDC UR6, c[0x0][0x634] ;  /* 0x00018d0000067ab9 */ /* 0x000fe40000000800 */
[----:B------:R-:W-:-:S05]  /*ba40*/  IADD3 R9, P1, R16, UR6, RZ ;  /* 0x0000000610097c10 */ /* 0x000fca000ff3e0ff */
[----:B------:R-:W-:-:S04]  /*ba50*/  IMAD.X R15, RZ, RZ, R17, P1 ;  /* 0x000000ffff0f7224 */ /* 0x000fc800008e0611 */
[----:B------:R-:W-:-:S04]  /*ba60*/  IMAD.WIDE.U32 R6, R15, UR4, RZ ;  /* 0x000000040f067c25 */ /* 0x000fc8000f8e00ff */
[----:B------:R-:W-:-:S04]  /*ba70*/  IMAD.WIDE.U32 R6, P1, R9, UR5, R6 ;  /* 0x0000000509067c25 */ /* 0x000fc8000f820006 */
[----:B------:R-:W-:-:S04]  /*ba80*/  IMAD.WIDE.U32 R8, R9, UR4, RZ ;  /* 0x0000000409087c25 */ /* 0x000fc8000f8e00ff */
[----:B------:R-:W-:Y:S01]  /*ba90*/  IMAD.X R5, RZ, RZ, RZ, P1 ;  /* 0x000000ffff057224 */ /* 0x000fe200008e06ff */
[----:B------:R-:W-:Y:S01]  /*baa0*/  IADD3 RZ, P1, R9, R6, RZ ;  /* 0x0000000609ff7210 */ /* 0x000fe20007f3e0ff */
[----:B------:R-:W-:-:S04]  /*bab0*/  IMAD.MOV.U32 R4, RZ, RZ, R7 ;  /* 0x000000ffff047224 */ /* 0x000fc800078e0007 */
[----:B------:R-:W-:-:S08]  /*bac0*/  IMAD.WIDE.U32.X R4, R15, UR5, R4, P1 ;  /* 0x000000050f047c25 */ /* 0x000fd000088e0404 */
.L_x_298:
[--C-:B------:R-:W-:Y:S01]  /*bad0*/  SHF.R.U64 R8, R4, UR7, R5.reuse ;  /* 0x0000000704087c19 */ /* 0x100fe20008001205 */
[----:B------:R-:W-:Y:S01]  /*bae0*/  ULDC.64 UR4, c[0x0][0x620] ;  /* 0x0001880000047ab9 */ /* 0x000fe20000000a00 */
[----:B------:R-:W-:Y:S01]  /*baf0*/  SHF.R.U32.HI R4, RZ, UR7, R5 ;  /* 0x00000007ff047c19 */ /* 0x000fe20008011605 */
[----:B------:R-:W2:Y:S01]  /*bb00*/  LDC R25, c[0x0][0x144] ;  /* 0x00005100ff197b82 */ /* 0x000ea20000000800 */
[----:B------:R-:W-:Y:S01]  /*bb10*/  IADD3 R7, P1, RZ, -R8, RZ ;  /* 0x80000008ff077210 */ /* 0x000fe20007f3e0ff */
[----:B------:R-:W-:Y:S01]  /*bb20*/  ULDC.64 UR8, c[0x0][0x640] ;  /* 0x0001900000087ab9 */ /* 0x000fe20000000a00 */
[----:B0-----:R-:W-:Y:S01]  /*bb30*/  I2FP.F32.U32 R9, R14 ;  /* 0x0000000e00097245 */ /* 0x001fe20000201000 */
[----:B------:R-:W-:Y:S02]  /*bb40*/  ULDC UR6, c[0x0][0x608] ;  /* 0x0001820000067ab9 */ /* 0x000fe40000000800 */
[----:B------:R-:W-:Y:S01]  /*bb50*/  IMAD.X R4, RZ, RZ, ~R4, P1 ;  /* 0x000000ffff047224 */ /* 0x000fe200008e0e04 */
[----:B------:R-:W-:Y:S01]  /*bb60*/  ISETP.NE.U32.AND P1, PT, RZ, UR8, PT ;  /* 0x00000008ff007c0c */ /* 0x000fe2000bf25070 */
[----:B------:R-:W0:Y:S02]  /*bb70*/  LDC R21, c[0x0][0x148] ;  /* 0x00005200ff157b82 */ /* 0x000e240000000800 */
[----:B------:R-:W-:Y:S01]  /*bb80*/  IMAD R6, R4, UR4, RZ ;  /* 0x0000000404067c24 */ /* 0x000fe2000f8e02ff */
[----:B------:R-:W-:Y:S01]  /*bb90*/  ISETP.NE.AND.EX P1, PT, RZ, UR9, PT, P1 ;  /* 0x00000009ff007c0c */ /* 0x000fe2000bf25310 */
[----:B------:R-:W-:Y:S01]  /*bba0*/  IMAD.WIDE.U32 R4, R7, UR4, R16 ;  /* 0x0000000407047c25 */ /* 0x000fe2000f8e0010 */
[----:B------:R-:W-:-:S03]  /*bbb0*/  ULDC UR4, c[0x0][0x150] ;  /* 0x0000540000047ab9 */ /* 0x000fc60000000800 */
[----:B------:R-:W-:Y:S02]  /*bbc0*/  IMAD R7, R7, UR5, R6 ;  /* 0x0000000507077c24 */ /* 0x000fe4000f8e0206 */
[----:B------:R-:W-:Y:S01]  /*bbd0*/  FMUL R6, R9, UR4 ;  /* 0x0000000409067c20 */ /* 0x000fe20008400000 */
[----:B------:R-:W-:Y:S01]  /*bbe0*/  ULDC UR4, c[0x0][0x618] ;  /* 0x0001860000047ab9 */ /* 0x000fe20000000800 */
[----:B------:R-:W-:Y:S01]  /*bbf0*/  ULDC UR5, c[0x0][0x154] ;  /* 0x0000550000057ab9 */ /* 0x000fe20000000800 */
[----:B------:R-:W-:-:S03]  /*bc00*/  IMAD.IADD R5, R5, 0x1, R7 ;  /* 0x0000000105057824 */ /* 0x000fc600078e0207 */
[----:B------:R-:W3:Y:S02]  /*bc10*/  F2I.U32.TRUNC.NTZ R6, R6 ;  /* 0x0000000600067305 */ /* 0x000ee4000020f000 */
[----:B------:R-:W-:Y:S02]  /*bc20*/  SHF.R.U64 R9, R4, UR4, R5 ;  /* 0x0000000404097c19 */ /* 0x000fe40008001205 */
[----:B-1----:R-:W-:-:S05]  /*bc30*/  I2FP.F32.U32 R4, R12 ;  /* 0x0000000c00047245 */ /* 0x002fca0000201000 */
[----:B------:R-:W-:Y:S01]  /*bc40*/  FMUL R22, R4, UR5 ;  /* 0x0000000504167c20 */ /* 0x000fe20008400000 */
[----:B------:R-:W-:Y:S01]  /*bc50*/  SHF.R.U32.HI R4, RZ, UR4, R5 ;  /* 0x00000004ff047c19 */ /* 0x000fe20008011605 */
[----:B------:R-:W-:-:S03]  /*bc60*/  ULDC UR4, c[0x0][0x658] ;  /* 0x0001960000047ab9 */ /* 0x000fc60000000800 */
[--C-:B------:R-:W-:Y:S01]  /*bc70*/  SHF.R.U64 R20, R9, UR6, R4.reuse ;  /* 0x0000000609147c19 */ /* 0x100fe20008001204 */
[----:B------:R-:W1:Y:S01]  /*bc80*/  F2I.U32.TRUNC.NTZ R22, R22 ;  /* 0x0000001600167305 */ /* 0x000e62000020f000 */
[----:B------:R-:W-:Y:S01]  /*bc90*/  SHF.R.U32.HI R5, RZ, UR6, R4 ;  /* 0x00000006ff057c19 */ /* 0x000fe20008011604 */
[----:B---3--:R-:W-:-:S03]  /*bca0*/  IMAD.MOV R6, RZ, RZ, -R6 ;  /* 0x000000ffff067224 */ /* 0x008fc600078e0a06 */
[--C-:B------:R-:W-:Y:S01]  /*bcb0*/  SHF.R.U64 R15, R20, UR4, R5.reuse ;  /* 0x00000004140f7c19 */ /* 0x100fe20008001205 */
[----:B--2---:R-:W-:Y:S01]  /*bcc0*/  IMAD R14, R25, R6, R14 ;  /* 0x00000006190e7224 */ /* 0x004fe200078e020e */
[----:B------:R-:W-:-:S03]  /*bcd0*/  SHF.R.U32.HI R23, RZ, UR4, R5 ;  /* 0x00000004ff177c19 */ /* 0x000fc60008011605 */
[----:B------:R-:W-:Y:S02]  /*bce0*/  IMAD.MOV.U32 R4, RZ, RZ, R15 ;  /* 0x000000ffff047224 */ /* 0x000fe400078e000f */
[----:B------:R-:W-:Y:S01]  /*bcf0*/  IMAD.MOV.U32 R5, RZ, RZ, R23 ;  /* 0x000000ffff057224 */ /* 0x000fe200078e0017 */
[----:B-1----:R-:W-:Y:S06]  /*bd00*/  @!P1 BRA `(.L_x_299) ;  /* 0x0000000000289947 */ /* 0x002fec0003800000 */
[----:B------:R-:W-:Y:S02]  /*bd10*/  ULDC UR4, c[0x0][0x64c] ;  /* 0x0001930000047ab9 */ /* 0x000fe40000000800 */
[----:B------:R-:W-:-:S04]  /*bd20*/  IADD3 R5, P1, R15, UR4, RZ ;  /* 0x000000040f057c10 */ /* 0x000fc8000ff3e0ff */
[----:B------:R-:W-:-:S05]  /*bd30*/  IADD3.X R23, RZ, R23, RZ, P1, !PT ;  /* 0x00000017ff177210 */ /* 0x000fca0000ffe4ff */
[----:B------:R-:W-:-:S04]  /*bd40*/  IMAD.WIDE.U32 R6, R23, UR8, RZ ;  /* 0x0000000817067c25 */ /* 0x000fc8000f8e00ff */
[----:B------:R-:W-:-:S04]  /*bd50*/  IMAD.WIDE.U32 R6, P1, R5, UR9, R6 ;  /* 0x0000000905067c25 */ /* 0x000fc8000f820006 */
[----:B------:R-:W-:-:S04]  /*bd60*/  IMAD.WIDE.U32 R4, R5, UR8, RZ ;  /* 0x0000000805047c25 */ /* 0x000fc8000f8e00ff */
[----:B------:R-:W-:Y:S01]  /*bd70*/  IMAD.MOV.U32 R4, RZ, RZ, R7 ;  /* 0x000000ffff047224 */ /* 0x000fe200078e0007 */
[----:B------:R-:W-:Y:S01]  /*bd80*/  IADD3 RZ, P3, R5, R6, RZ ;  /* 0x0000000605ff7210 */ /* 0x000fe20007f7e0ff */
[----:B------:R-:W-:-:S04]  /*bd90*/  IMAD.X R5, RZ, RZ, RZ, P1 ;  /* 0x000000ffff057224 */ /* 0x000fc800008e06ff */
[----:B------:R-:W-:-:S08]  /*bda0*/  IMAD.WIDE.U32.X R4, R23, UR9, R4, P3 ;  /* 0x0000000917047c25 */ /* 0x000fd000098e0404 */
.L_x_299:
[----:B------:R-:W-:Y:S01]  /*bdb0*/  ISETP.NE.AND P1, PT, R2, 0x1, PT ;  /* 0x000000010200780c */ /* 0x000fe20003f25270 */
[----:B------:R-:W-:Y:S01]  /*bdc0*/  ULDC UR4, c[0x0][0x648] ;  /* 0x0001920000047ab9 */ /* 0x000fe20000000800 */
[----:B------:R-:W-:Y:S01]  /*bdd0*/  LOP3.LUT R20, R20, UR17, RZ, 0xc0, !PT ;  /* 0x0000001114147c12 */ /* 0x000fe2000f8ec0ff */
[----:B------:R-:W-:Y:S01]  /*bde0*/  IMAD.MOV R22, RZ, RZ, -R22 ;  /* 0x000000ffff167224 */ /* 0x000fe200078e0a16 */
[----:B------:R-:W-:Y:S01]  /*bdf0*/  SHF.R.U64 R5, R4, UR4, R5 ;  /* 0x0000000404057c19 */ /* 0x000fe20008001205 */
[----:B------:R-:W-:Y:S01]  /*be00*/  ULDC UR4, c[0x0][0x638] ;  /* 0x00018e0000047ab9 */ /* 0x000fe20000000800 */
[----:B------:R-:W-:Y:S01]  /*be10*/  LOP3.LUT R6, R9, UR16, RZ, 0xc0, !PT ;  /* 0x0000001009067c12 */ /* 0x000fe2000f8ec0ff */
[----:B------:R-:W-:Y:S02]  /*be20*/  ULDC UR5, c[0x0][0x610] ;  /* 0x0001840000057ab9 */ /* 0x000fe40000000800 */
[----:B------:R-:W-:Y:S02]  /*be30*/  IMAD.MOV R4, RZ, RZ, -R5 ;  /* 0x000000ffff047224 */ /* 0x000fe400078e0a05 */
[----:B------:R-:W-:-:S02]  /*be40*/  IMAD R5, R5, UR18, R20 ;  /* 0x0000001205057c24 */ /* 0x000fc4000f8e0214 */
[----:B0-----:R-:W-:Y:S02]  /*be50*/  @P1 IMAD R14, R21, R22, R12 ;  /* 0x00000016150e1224 */ /* 0x001fe400078e020c */
[----:B------:R-:W-:Y:S01]  /*be60*/  IMAD R15, R4, UR4, R15 ;  /* 0x00000004040f7c24 */ /* 0x000fe2000f8e020f */
[----:B------:R-:W-:Y:S01]  /*be70*/  ULDC UR4, c[0x0][0x600] ;  /* 0x0001800000047ab9 */ /* 0x000fe20000000800 */
[----:B------:R-:W-:Y:S02]  /*be80*/  IMAD R14, R5, UR5, R14 ;  /* 0x00000005050e7c24 */ /* 0x000fe4000f8e020e */
[----:B------:R-:W-:Y:S02]  /*be90*/  IMAD R15, R15, UR4, R6 ;  /* 0x000000040f0f7c24 */ /* 0x000fe4000f8e0206 */
[----:B------:R-:W-:-:S03]  /*bea0*/  IMAD.MOV.U32 R4, RZ, RZ, 0x1 ;  /* 0x00000001ff047424 */ /* 0x000fc600078e00ff */
[----:B------:R-:W-:Y:S02]  /*beb0*/  SEL R9, R15, R14, !P1 ;  /* 0x0000000e0f097207 */ /* 0x000fe40004800000 */
[----:B------:R-:W-:-:S07]  /*bec0*/  SEL R7, R14, R15, !P1 ;  /* 0x0000000f0e077207 */ /* 0x000fce0004800000 */
.L_x_297:
[----:B------:R-:W-:Y:S05]  /*bed0*/  BSYNC B1 ;  /* 0x0000000000017941 */ /* 0x000fea0003800000 */
.L_x_296:
[----:B------:R-:W-:-:S13]  /*bee0*/  LOP3.LUT P1, RZ, R4, 0xff, RZ, 0xc0, !PT ;  /* 0x000000ff04ff7812 */ /* 0x000fda000782c0ff */
[----:B------:R-:W-:Y:S05]  /*bef0*/  @P1 BRA `(.L_x_300) ;  /* 0xfffffff400481947 */ /* 0x000fea000383ffff */
[----:B------:R-:W-:Y:S05]  /*bf00*/  BSYNC B0 ;  /* 0x0000000000007941 */ /* 0x000fea0003800000 */
.L_x_288:
[----:B------:R-:W-:-:S03]  /*bf10*/  UMOV UR4, 0xffffffff ;  /* 0xffffffff00047882 */ /* 0x000fc60000000000 */
[----:B------:R-:W-:Y:S05]  /*bf20*/  BRA.DIV UR4, `(.L_x_301) ;  /* 0x0000000604187947 */ /* 0x000fea000b800000 */
[----:B------:R-:W-:-:S13]  /*bf30*/  ELECT P6, URZ, PT ;  /* 0x00000000003f782f */ /* 0x000fda00038c0000 */
.L_x_315:
[----:B------:R-:W-:Y:S04]  /*bf40*/  BSSY B0, `(.L_x_302) ;  /* 0x000002b000007945 */ /* 0x000fe80003800000 */
[----:B------:R-:W-:Y:S05]  /*bf50*/  @!P6 BRA `(.L_x_303) ;  /* 0x0000000000a4e947 */ /* 0x000fea0003800000 */
[----:B------:R-:W-:-:S04]  /*bf60*/  LOP3.LUT R19, R19, 0x2, RZ, 0xfc, !PT ;  /* 0x0000000213137812 */ /* 0x000fc800078efcff */
[----:B------:R-:W-:-:S13]  /*bf70*/  ISETP.NE.AND P0, PT, R19, 0x3, PT ;  /* 0x000000031300780c */ /* 0x000fda0003f05270 */
[----:B------:R-:W-:Y:S05]  /*bf80*/  @!P0 BRA `(.L_x_304) ;  /* 0x0000000000048947 */ /* 0x000fea0003800000 */
[----:B------:R-:W-:Y:S01]  /*bf90*/  BPT.TRAP 0x1 ;  /* 0x000000040000795c */ /* 0x000fe20000300000 */
.L_x_304:
[----:B------:R-:W0:Y:S01]  /*bfa0*/  S2R R5, SR_CgaCtaId ;  /* 0x0000000000057919 */ /* 0x000e220000008800 */
[----:B------:R-:W-:Y:S02]  /*bfb0*/  MOV R2, 0x400 ;  /* 0x0000040000027802 */ /* 0x000fe40000000f00 */
[----:B------:R-:W-:Y:S02]  /*bfc0*/  SHF.L.U32 R4, R3, 0x1f, RZ ;  /* 0x0000001f03047819 */ /* 0x000fe400000006ff */
[----:B0-----:R-:W-:-:S05]  /*bfd0*/  LEA R5, R5, R2, 0x18 ;  /* 0x0000000205057211 */ /* 0x001fca00078ec0ff */
[----:B------:R-:W-:-:S04]  /*bfe0*/  VIADD R5, R5, 0x20 ;  /* 0x0000002005057836 */ /* 0x000fc80000000000 */
[C---:B------:R-:W-:Y:S02]  /*bff0*/  IMAD R7, R0.reuse, 0x8, R5 ;  /* 0x0000000800077824 */ /* 0x040fe400078e0205 */
[----:B------:R-:W-:Y:S02]  /*c000*/  VIADD R0, R0, 0x1 ;  /* 0x0000000100007836 */ /* 0x000fe40000000000 */
[----:B------:R-:W0:Y:S03]  /*c010*/  SYNCS.PHASECHK.TRANS64.TRYWAIT P0, [R7+URZ], R4 ;  /* 0x00000004070075a7 */ /* 0x000e26000800017f */
[----:B------:R-:W-:-:S04]  /*c020*/  ISETP.NE.AND P1, PT, R0, 0x4, PT ;  /* 0x000000040000780c */ /* 0x000fc80003f25270 */
[----:B------:R-:W-:Y:S02]  /*c030*/  SEL R2, RZ, 0x1, P1 ;  /* 0x00000001ff027807 */ /* 0x000fe40000800000 */
[----:B------:R-:W-:Y:S02]  /*c040*/  SEL R0, R0, RZ, P1 ;  /* 0x000000ff00007207 */ /* 0x000fe40000800000 */
[----:B------:R-:W-:Y:S02]  /*c050*/  LOP3.LUT R9, R3, R2, RZ, 0x3c, !PT ;  /* 0x0000000203097212 */ /* 0x000fe400078e3cff */
[----:B------:R-:W-:Y:S02]  /*c060*/  LEA R6, R0, R5, 0x3 ;  /* 0x0000000500067211 */ /* 0x000fe400078e18ff */
[----:B------:R-:W-:Y:S01]  /*c070*/  SHF.L.U32 R3, R9, 0x1f, RZ ;  /* 0x0000001f09037819 */ /* 0x000fe200000006ff */
[----:B0-----:R-:W-:Y:S06]  /*c080*/  @!P0 BRA `(.L_x_305) ;  /* 0x0000000000e08947 */ /* 0x001fec0003800000 */
.L_x_316:
[----:B------:R-:W1:Y:S01]  /*c090*/  SYNCS.PHASECHK.TRANS64.TRYWAIT P0, [R6+URZ], R3 ;  /* 0x00000003060075a7 */ /* 0x000e62000800017f */
[----:B------:R-:W-:-:S05]  /*c0a0*/  VIADD R0, R0, 0x1 ;  /* 0x0000000100007836 */ /* 0x000fca0000000000 */
[----:B------:R-:W-:-:S04]  /*c0b0*/  ISETP.NE.AND P1, PT, R0, 0x4, PT ;  /* 0x000000040000780c */ /* 0x000fc80003f25270 */
[----:B------:R-:W-:Y:S02]  /*c0c0*/  SEL R2, RZ, 0x1, P1 ;  /* 0x00000001ff027807 */ /* 0x000fe40000800000 */
[----:B------:R-:W-:Y:S02]  /*c0d0*/  SEL R0, R0, RZ, P1 ;  /* 0x000000ff00007207 */ /* 0x000fe40000800000 */
[----:B------:R-:W-:-:S03]  /*c0e0*/  LOP3.LUT R9, R9, R2, RZ, 0x3c, !PT ;  /* 0x0000000209097212 */ /* 0x000fc600078e3cff */
[----:B0-----:R-:W-:Y:S01]  /*c0f0*/  IMAD R7, R0, 0x8, R5 ;  /* 0x0000000800077824 */ /* 0x001fe200078e0205 */
[----:B------:R-:W-:Y:S01]  /*c100*/  SHF.L.U32 R4, R9, 0x1f, RZ ;  /* 0x0000001f09047819 */ /* 0x000fe200000006ff */
[----:B-1----:R-:W-:Y:S06]  /*c110*/  @!P0 BRA `(.L_x_306) ;  /* 0x0000000000d08947 */ /* 0x002fec0003800000 */
.L_x_317:
[----:B------:R-:W1:Y:S01]  /*c120*/  SYNCS.PHASECHK.TRANS64.TRYWAIT P0, [R7+URZ], R4 ;  /* 0x00000004070075a7 */ /* 0x000e62000800017f */
[----:B------:R-:W-:-:S05]  /*c130*/  VIADD R0, R0, 0x1 ;  /* 0x0000000100007836 */ /* 0x000fca0000000000 */
[----:B------:R-:W-:-:S04]  /*c140*/  ISETP.NE.AND P1, PT, R0, 0x4, PT ;  /* 0x000000040000780c */ /* 0x000fc80003f25270 */
[----:B------:R-:W-:Y:S02]  /*c150*/  SEL R2, RZ, 0x1, P1 ;  /* 0x00000001ff027807 */ /* 0x000fe40000800000 */
[----:B------:R-:W-:Y:S02]  /*c160*/  SEL R0, R0, RZ, P1 ;  /* 0x000000ff00007207 */ /* 0x000fe40000800000 */
[----:B------:R-:W-:Y:S01]  /*c170*/  LOP3.LUT R2, R9, R2, RZ, 0x3c, !PT ;  /* 0x0000000209027212 */ /* 0x000fe200078e3cff */
[----:B-1----:R-:W-:Y:S06]  /*c180*/  @!P0 BRA `(.L_x_307) ;  /* 0x0000000000c88947 */ /* 0x002fec0003800000 */
.L_x_318:
[----:B------:R-:W-:Y:S01]  /*c190*/  IMAD R5, R0, 0x8, R5 ;  /* 0x0000000800057824 */ /* 0x000fe200078e0205 */
[----:B------:R-:W-:-:S07]  /*c1a0*/  SHF.L.U32 R0, R2, 0x1f, RZ ;  /* 0x0000001f02007819 */ /* 0x000fce00000006ff */
.L_x_308:
[----:B--2---:R2:W3:Y:S02]  /*c1b0*/  SYNCS.PHASECHK.TRANS64.TRYWAIT P0, [R5+URZ], R0 ;  /* 0x00000000050075a7 */ /* 0x0044e4000800017f */
[----:B---3--:R-:W-:Y:S05]  /*c1c0*/  @!P0 NANOSLEEP.SYNCS 0x989680 ;  /* 0x009896800000895d */ /* 0x008fea0003900000 */
[----:B------:R-:W3:Y:S02]  /*c1d0*/  @!P0 SYNCS.PHASECHK.TRANS64 P0, [R5+URZ], R0 ;  /* 0x00000000050085a7 */ /* 0x000ee4000800007f */
[----:B---3--:R-:W-:Y:S05]  /*c1e0*/  @!P0 BRA `(.L_x_308) ;  /* 0xfffffffc00f08947 */ /* 0x008fea000383ffff */
.L_x_303:
[----:B------:R-:W-:Y:S05]  /*c1f0*/  BSYNC B0 ;  /* 0x0000000000007941 */ /* 0x000fea0003800000 */
.L_x_302:
[----:B------:R-:W-:Y:S05]  /*c200*/  EXIT ;  /* 0x000000000000794d */ /* 0x000fea0003800000 */
.L_x_17:
[----:B---3--:R3:W4:Y:S02]  /*c210*/  SYNCS.PHASECHK.TRANS64.TRYWAIT P1, [R3+URZ], R0 ;  /* 0x00000000030075a7 */ /* 0x008724000802017f */
[----:B----4-:R-:W-:Y:S05]  /*c220*/  @!P1 NANOSLEEP.SYNCS 0x989680 ;  /* 0x009896800000995d */ /* 0x010fea0003900000 */
[----:B------:R-:W4:Y:S02]  /*c230*/  @!P1 SYNCS.PHASECHK.TRANS64 P1, [R3+URZ], R0 ;  /* 0x00000000030095a7 */ /* 0x000f24000802007f */
[----:B----4-:R-:W-:Y:S05]  /*c240*/  @!P1 BRA `(.L_x_17) ;  /* 0xfffffffc00f09947 */ /* 0x010fea000383ffff */
[----:B------:R-:W-:Y:S05]  /*c250*/  BRA `(.L_x_16) ;  /* 0xffffff4c00ec7947 */ /* 0x000fea000383ffff */
.L_x_22:
[----:B-1----:R-:W-:-:S04]  /*c260*/  IMAD.U32 R4, RZ, RZ, UR8 ;  /* 0x00000008ff047e24 */ /* 0x002fc8000f8e00ff */
[----:B------:R1:W2:Y:S03]  /*c270*/  SYNCS.PHASECHK.TRANS64.TRYWAIT P1, [R4+URZ], R3 ;  /* 0x00000003040075a7 */ /* 0x0002a6000802017f */
[----:B--2---:R-:W-:Y:S05]  /*c280*/  @!P1 NANOSLEEP.SYNCS 0x989680 ;  /* 0x009896800000995d */ /* 0x004fea0003900000 */
[----:B------:R-:W2:Y:S02]  /*c290*/  @!P1 SYNCS.PHASECHK.TRANS64 P1, [R4+URZ], R3 ;  /* 0x00000003040095a7 */ /* 0x000ea4000802007f */
[----:B--2---:R-:W-:Y:S05]  /*c2a0*/  @!P1 BRA `(.L_x_22) ;  /* 0xfffffffc00ec9947 */ /* 0x004fea000383ffff */
[----:B------:R-:W-:Y:S05]  /*c2b0*/  BRA `(.L_x_21) ;  /* 0xffffff54001c7947 */ /* 0x000fea000383ffff */
.L_x_289:
[----:B------:R-:W-:Y:S01]  /*c2c0*/  BSSY B1, `(.L_x_309) ;  /* 0x0000006000017945 */ /* 0x000fe20003800000 */
[----:B------:R-:W-:-:S07]  /*c2d0*/  IMAD.MOV.U32 R15, RZ, RZ, -0x1 ;  /* 0xffffffffff0f7424 */ /* 0x000fce00078e00ff */
[----:B------:R-:W-:Y:S05]  /*c2e0*/  WARPSYNC.COLLECTIVE R15, `(.L_x_310) ;  /* 0x000000000f0c7348 */ /* 0x000fea0003c00000 */
[----:B------:R-:W-:Y:S02]  /*c2f0*/  ELECT P6, UR62, PT ;  /* 0x00000000003e782f */ /* 0x000fe400038c0000 */
[----:B------:R-:W-:Y:S01]  /*c300*/  MOV R14, UR62 ;  /* 0x0000003e000e7c02 */ /* 0x000fe20008000f00 */
[----:B------:R-:W-:Y:S10]  /*c310*/  ENDCOLLECTIVE ;  /* 0x000000000000791b */ /* 0x000ff40003800000 */
.L_x_310:
[----:B------:R-:W-:Y:S05]  /*c320*/  BSYNC B1 ;  /* 0x0000000000017941 */ /* 0x000fea0003800000 */
.L_x_309:
[----:B------:R-:W-:Y:S05]  /*c330*/  BRA `(.L_x_311) ;  /* 0xfffffff000447947 */ /* 0x000fea000383ffff */
.L_x_292:
[----:B0-----:R0:W1:Y:S02]  /*c340*/  SYNCS.PHASECHK.TRANS64.TRYWAIT P1, [R12+URZ+0x20], R7 ;  /* 0x000020070c0075a7 */ /* 0x001064000802017f */
[----:B-1----:R-:W-:Y:S05]  /*c350*/  @!P1 NANOSLEEP.SYNCS 0x989680 ;  /* 0x009896800000995d */ /* 0x002fea0003900000 */
[----:B------:R-:W1:Y:S02]  /*c360*/  @!P1 SYNCS.PHASECHK.TRANS64 P1, [R12+URZ+0x20], R7 ;  /* 0x000020070c0095a7 */ /* 0x000e64000802007f */
[----:B-1----:R-:W-:Y:S05]  /*c370*/  @!P1 BRA `(.L_x_292) ;  /* 0xfffffffc00f09947 */ /* 0x002fea000383ffff */
[----:B------:R-:W-:Y:S05]  /*c380*/  BRA `(.L_x_312) ;  /* 0xfffffff000787947 */ /* 0x000fea000383ffff */
.L_x_301:
[----:B------:R-:W-:Y:S01]  /*c390*/  BSSY B0, `(.L_x_313) ;  /* 0x0000006000007945 */ /* 0x000fe20003800000 */
[----:B------:R-:W-:-:S07]  /*c3a0*/  IMAD.MOV.U32 R15, RZ, RZ, -0x1 ;  /* 0xffffffffff0f7424 */ /* 0x000fce00078e00ff */
[----:B------:R-:W-:Y:S05]  /*c3b0*/  WARPSYNC.COLLECTIVE R15, `(.L_x_314) ;  /* 0x000000000f0c7348 */ /* 0x000fea0003c00000 */
[----:B------:R-:W-:Y:S02]  /*c3c0*/  ELECT P6, UR62, PT ;  /* 0x00000000003e782f */ /* 0x000fe400038c0000 */
[----:B------:R-:W-:Y:S01]  /*c3d0*/  MOV R14, UR62 ;  /* 0x0000003e000e7c02 */ /* 0x000fe20008000f00 */
[----:B------:R-:W-:Y:S10]  /*c3e0*/  ENDCOLLECTIVE ;  /* 0x000000000000791b */ /* 0x000ff40003800000 */
.L_x_314:
[----:B------:R-:W-:Y:S05]  /*c3f0*/  BSYNC B0 ;  /* 0x0000000000007941 */ /* 0x000fea0003800000 */
.L_x_313:
[----:B------:R-:W-:Y:S05]  /*c400*/  BRA `(.L_x_315) ;  /* 0xfffffff800cc7947 */ /* 0x000fea000383ffff */
.L_x_305:
[----:B0-----:R0:W1:Y:S02]  /*c410*/  SYNCS.PHASECHK.TRANS64.TRYWAIT P0, [R7+URZ], R4 ;  /* 0x00000004070075a7 */ /* 0x001064000800017f */
[----:B-1----:R-:W-:Y:S05]  /*c420*/  @!P0 NANOSLEEP.SYNCS 0x989680 ;  /* 0x009896800000895d */ /* 0x002fea0003900000 */
[----:B------:R-:W1:Y:S02]  /*c430*/  @!P0 SYNCS.PHASECHK.TRANS64 P0, [R7+URZ], R4 ;  /* 0x00000004070085a7 */ /* 0x000e64000800007f */
[----:B-1----:R-:W-:Y:S05]  /*c440*/  @!P0 BRA `(.L_x_305) ;  /* 0xfffffffc00f08947 */ /* 0x002fea000383ffff */
[----:B------:R-:W-:Y:S05]  /*c450*/  BRA `(.L_x_316) ;  /* 0xfffffffc000c7947 */ /* 0x000fea000383ffff */
.L_x_306:
[----:B0-----:R0:W1:Y:S02]  /*c460*/  SYNCS.PHASECHK.TRANS64.TRYWAIT P0, [R6+URZ], R3 ;  /* 0x00000003060075a7 */ /* 0x001064000800017f */
[----:B-1----:R-:W-:Y:S05]  /*c470*/  @!P0 NANOSLEEP.SYNCS 0x989680 ;  /* 0x009896800000895d */ /* 0x002fea0003900000 */
[----:B------:R-:W1:Y:S02]  /*c480*/  @!P0 SYNCS.PHASECHK.TRANS64 P0, [R6+URZ], R3 ;  /* 0x00000003060085a7 */ /* 0x000e64000800007f */
[----:B-1----:R-:W-:Y:S05]  /*c490*/  @!P0 BRA `(.L_x_306) ;  /* 0xfffffffc00f08947 */ /* 0x002fea000383ffff */
[----:B------:R-:W-:Y:S05]  /*c4a0*/  BRA `(.L_x_317) ;  /* 0xfffffffc001c7947 */ /* 0x000fea000383ffff */
.L_x_307:
[----:B-1----:R1:W2:Y:S02]  /*c4b0*/  SYNCS.PHASECHK.TRANS64.TRYWAIT P0, [R7+URZ], R4 ;  /* 0x00000004070075a7 */ /* 0x0022a4000800017f */
[----:B--2---:R-:W-:Y:S05]  /*c4c0*/  @!P0 NANOSLEEP.SYNCS 0x989680 ;  /* 0x009896800000895d */ /* 0x004fea0003900000 */
[----:B------:R-:W2:Y:S02]  /*c4d0*/  @!P0 SYNCS.PHASECHK.TRANS64 P0, [R7+URZ], R4 ;  /* 0x00000004070085a7 */ /* 0x000ea4000800007f */
[----:B--2---:R-:W-:Y:S05]  /*c4e0*/  @!P0 BRA `(.L_x_307) ;  /* 0xfffffffc00f08947 */ /* 0x004fea000383ffff */
[----:B------:R-:W-:Y:S05]  /*c4f0*/  BRA `(.L_x_318) ;  /* 0xfffffffc00247947 */ /* 0x000fea000383ffff */
.L_x_319:
[----:B------:R-:W-:-:S00]  /*c500*/  BRA `(.L_x_319) ;  /* 0xfffffffc00fc7947 */ /* 0x000fc0000383ffff */
[----:B------:R-:W-:-:S00]  /*c510*/  NOP ;  /* 0x0000000000007918 */ /* 0x000fc00000000000 */
        /* <DEDUP_REMOVED lines=14> */
.L_x_320:


//--------------------- .nv.global.init           --------------------------
	.section	.nv.global.init,"aw",@progbits
.nv.global.init:
	.type		$str$22,@object
	.size		$str$22,($str$23 - $str$22)
$str$22:
        /*0000*/ 	.byte	0x6b, 0x5f, 0x74, 0x69, 0x6c, 0x65, 0x5f, 0x63, 0x6f, 0x75, 0x6e, 0x74, 0x20, 0x3e, 0x3d, 0x20
        /*0010*/ 	.byte	0x31, 0x00
	.type		$str$23,@object
	.size		$str$23,(__unnamed_1 - $str$23)
$str$23:
        /*0012*/ 	.byte	0x2f, 0x74, 0x6d, 0x70, 0x2f, 0x63, 0x75, 0x74, 0x6c, 0x61, 0x73, 0x73, 0x5f, 0x73, 0x77, 0x65
        /*0022*/ 	.byte	0x65, 0x70, 0x5f, 0x73, 0x72, 0x63, 0x2f, 0x69, 0x6e, 0x63, 0x6c, 0x75, 0x64, 0x65, 0x2f, 0x63
        /*0032*/ 	.byte	0x75, 0x74, 0x6c, 0x61, 0x73, 0x73, 0x2f, 0x67, 0x65, 0x6d, 0x6d, 0x2f, 0x63, 0x6f, 0x6c, 0x6c
        /*0042*/ 	.byte	0x65, 0x63, 0x74, 0x69, 0x76, 0x65, 0x2f, 0x73, 0x6d, 0x39, 0x30, 0x5f, 0x6d, 0x6d, 0x61, 0x5f
        /*0052*/ 	.byte	0x74, 0x6d, 0x61, 0x5f, 0x67, 0x6d, 0x6d, 0x61, 0x5f, 0x73, 0x73, 0x5f, 0x77, 0x61, 0x72, 0x70
        /*0062*/ 	.byte	0x73, 0x70, 0x65, 0x63, 0x69, 0x61, 0x6c, 0x69, 0x7a, 0x65, 0x64, 0x2e, 0x68, 0x70, 0x70, 0x00
	.type		__unnamed_1,@object
	.size		__unnamed_1,(.L_0 - __unnamed_1)
__unnamed_1:
        /*0072*/ 	.byte	0x76, 0x6f, 0x69, 0x64, 0x20, 0x63, 0x75, 0x74, 0x6c, 0x61, 0x73, 0x73, 0x3a, 0x3a, 0x67, 0x65
        /* <DEDUP_REMOVED lines=180> */
        /*0bc2*/ 	.byte	0x6e, 0x74, 0x69, 0x74, 0x79, 0x5d, 0x00
.L_0:


//--------------------- .nv.shared._ZN7cutlass13device_kernelINS_4gemm6kernel13GemmUniversalIN4cute5tupleIJiiiiEEENS1_10collective13CollectiveMmaINS1_34MainloopSm90TmaGmmaWarpSpecializedILi4ENS5_IJNS4_1CILi1EEESB_SB_EEENS1_35KernelTmaWarpSpecializedCooperativeEEENS5_IJNSA_ILi256EEENSA_ILi128EEENSA_ILi64EEEEEENS_10bfloat16_tENS5_IJlSB_lEEESJ_SK_NS4_8TiledMMAINS4_8MMA_AtomIJNS4_4SM904GMMA28MMA_64x128x16_F32BF16BF16_SSILNSO_5MajorE0ELSQ_0ELNSO_7ScaleInE1ELSR_1EEEEEENS4_6LayoutINS5_IJNSA_ILi2EEESB_SB_EEENS5_IJSB_NSA_ILi0EEESX_EEEEENS5_IJNS4_10UnderscoreES10_S10_EEEEENS4_13SM90_TMA_LOADENS4_14ComposedLayoutINS4_7SwizzleILi3ELi4ELi3EEENS4_18smem_ptr_flag_bitsILi16EEENSU_INS5_IJNSA_ILi8EEESH_EEENS5_IJSH_SB_EEEEEEEvNS4_8identityES13_S1D_vS1E_EENS_8epilogue10collective6detail29Sm90TmaWarpSpecializedAdapterINS1H_15DefaultEpilogueISJ_SK_SK_NS1G_6thread17LinearCombinationISJ_Li1EffLNS1L_9ScaleType4KindE0ELNS_15FloatRoundStyleE2ESJ_EENS1_15EpilogueDefaultEEEEEvvEEEEvNT_6ParamsE --------------------------
	.section	.nv.shared._ZN7cutlass13device_kernelINS_4gemm6kernel13GemmUniversalIN4cute5tupleIJiiiiEEENS1_10collective13CollectiveMmaINS1_34MainloopSm90TmaGmmaWarpSpecializedILi4ENS5_IJNS4_1CILi1EEESB_SB_EEENS1_35KernelTmaWarpSpecializedCooperativeEEENS5_IJNSA_ILi256EEENSA_ILi128EEENSA_ILi64EEEEEENS_10bfloat16_tENS5_IJlSB_lEEESJ_SK_NS4_8TiledMMAINS4_8MMA_AtomIJNS4_4SM904GMMA28MMA_64x128x16_F32BF16BF16_SSILNSO_5MajorE0ELSQ_0ELNSO_7ScaleInE1ELSR_1EEEEEENS4_6LayoutINS5_IJNSA_ILi2EEESB_SB_EEENS5_IJSB_NSA_ILi0EEESX_EEEEENS5_IJNS4_10UnderscoreES10_S10_EEEEENS4_13SM90_TMA_LOADENS4_14ComposedLayoutINS4_7SwizzleILi3ELi4ELi3EEENS4_18smem_ptr_flag_bitsILi16EEENSU_INS5_IJNSA_ILi8EEESH_EEENS5_IJSH_SB_EEEEEEEvNS4_8identityES13_S1D_vS1E_EENS_8epilogue10collective6detail29Sm90TmaWarpSpecializedAdapterINS1H_15DefaultEpilogueISJ_SK_SK_NS1G_6thread17LinearCombinationISJ_Li1EffLNS1L_9ScaleType4KindE0ELNS_15FloatRoundStyleE2ESJ_EENS1_15EpilogueDefaultEEEEEvvEEEEvNT_6ParamsE,"aw",@nobits
	.sectionflags	@""
	.align	16
	.zero		1024


//--------------------- .nv.shared.reserved.0     --------------------------
	.section	.nv.shared.reserved.0,"aw",@nobits
	.weak		__nv_reservedSMEM_offset_0_alias
	.size		__nv_reservedSMEM_offset_0_alias, 0, 0
	.other		__nv_reservedSMEM_offset_0_alias,@"STO_CUDA_RESERVED_SHARED STV_DEFAULT"
__nv_reservedSMEM_offset_0_alias:
	.zero		0


//--------------------- .nv.global                --------------------------
	.section	.nv.global,"aw",@nobits
.nv.global:
	.type		_ZN39_INTERNAL_9651c42a_4_k_cu_55452122_30964cute1_E,@object
	.size		_ZN39_INTERNAL_9651c42a_4_k_cu_55452122_30964cute1_E,(_ZN39_INTERNAL_9651c42a_4_k_cu_55452122_30964cuda3std3__45__cpo6cbeginE - _ZN39_INTERNAL_9651c42a_4_k_cu_55452122_30964cute1_E)
_ZN39_INTERNAL_9651c42a_4_k_cu_55452122_30964cute1_E:
	.zero		1
	.type		_ZN39_INTERNAL_9651c42a_4_k_cu_55452122_30964cuda3std3__45__cpo6cbeginE,@object
	.size		_ZN39_INTERNAL_9651c42a_4_k_cu_55452122_30964cuda3std3__45__cpo6cbeginE,(_ZN39_INTERNAL_9651c42a_4_k_cu_55452122_30964cuda3std3__48in_placeE - _ZN39_INTERNAL_9651c42a_4_k_cu_55452122_30964cuda3std3__45__cpo6cbeginE)
_ZN39_INTERNAL_9651c42a_4_k_cu_55452122_30964cuda3std3__45__cpo6cbeginE:
	.zero		1
	.type		_ZN39_INTERNAL_9651c42a_4_k_cu_55452122_30964cuda3std3__48in_placeE,@object
	.size		_ZN39_INTERNAL_9651c42a_4_k_cu_55452122_30964cuda3std3__48in_placeE,(_ZN39_INTERNAL_9651c42a_4_k_cu_55452122_30964cuda3std6ranges3__45__cpo9iter_moveE - _ZN39_INTERNAL_9651c42a_4_k_cu_55452122_30964cuda3std3__48in_placeE)
_ZN39_INTERNAL_9651c42a_4_k_cu_55452122_30964cuda3std3__48in_placeE:
	.zero		1
	.type		_ZN39_INTERNAL_9651c42a_4_k_cu_55452122_30964cuda3std6ranges3__45__cpo9iter_moveE,@object
	.size		_ZN39_INTERNAL_9651c42a_4_k_cu_55452122_30964cuda3std6ranges3__45__cpo9iter_moveE,(_ZN39_INTERNAL_9651c42a_4_k_cu_55452122_30964cuda3std3__45__cpo5beginE - _ZN39_INTERNAL_9651c42a_4_k_cu_55452122_30964cuda3std6ranges3__45__cpo9iter_moveE)
_ZN39_INTERNAL_9651c42a_4_k_cu_55452122_30964cuda3std6ranges3__45__cpo9iter_moveE:
	.zero		1
	.type		_ZN39_INTERNAL_9651c42a_4_k_cu_55452122_30964cuda3std3__45__cpo5beginE,@object
	.size		_ZN39_INTERNAL_9651c42a_4_k_cu_55452122_30964cuda3std3__45__cpo5beginE,(_ZN39_INTERNAL_9651c42a_4_k_cu_55452122_30964cuda3std3__441_GLOBAL__N__9651c42a_4_k_cu_55452122_30966ignoreE - _ZN39_INTERNAL_9651c42a_4_k_cu_55452122_30964cuda3std3__45__cpo5beginE)
_ZN39_INTERNAL_9651c42a_4_k_cu_55452122_30964cuda3std3__45__cpo5beginE:
	.zero		1
	.type		_ZN39_INTERNAL_9651c42a_4_k_cu_55452122_30964cuda3std3__441_GLOBAL__N__9651c42a_4_k_cu_55452122_30966ignoreE,@object
	.size		_ZN39_INTERNAL_9651c42a_4_k_cu_55452122_30964cuda3std3__441_GLOBAL__N__9651c42a_4_k_cu_55452122_30966ignoreE,(_ZN39_INTERNAL_9651c42a_4_k_cu_55452122_30964cute7productE - _ZN39_INTERNAL_9651c42a_4_k_cu_55452122_30964cuda3std3__441_GLOBAL__N__9651c42a_4_k_cu_55452122_30966ignoreE)
_ZN39_INTERNAL_9651c42a_4_k_cu_55452122_30964cuda3std3__441_GLOBAL__N__9651c42a_4_k_cu_55452122_30966ignoreE:
	.zero		1
	.type		_ZN39_INTERNAL_9651c42a_4_k_cu_55452122_30964cute7productE,@object
	.size		_ZN39_INTERNAL_9651c42a_4_k_cu_55452122_30964cute7productE,(_ZN39_INTERNAL_9651c42a_4_k_cu_55452122_30964cuda3std3__45__cpo3endE - _ZN39_INTERNAL_9651c42a_4_k_cu_55452122_30964cute7productE)
_ZN39_INTERNAL_9651c42a_4_k_cu_55452122_30964cute7productE:
	.zero		1
	.type		_ZN39_INTERNAL_9651c42a_4_k_cu_55452122_30964cuda3std3__45__cpo3endE,@object
	.size		_ZN39_INTERNAL_9651c42a_4_k_cu_55452122_30964cuda3std3__45__cpo3endE,(_ZN39_INTERNAL_9651c42a_4_k_cu_55452122_30964cuda3std3__419piecewise_constructE - _ZN39_INTERNAL_9651c42a_4_k_cu_55452122_30964cuda3std3__45__cpo3endE)
_ZN39_INTERNAL_9651c42a_4_k_cu_55452122_30964cuda3std3__45__cpo3endE:
	.zero		1
	.type		_ZN39_INTERNAL_9651c42a_4_k_cu_55452122_30964cuda3std3__419piecewise_constructE,@object
	.size		_ZN39_INTERNAL_9651c42a_4_k_cu_55452122_30964cuda3std3__419piecewise_constructE,(_ZN39_INTERNAL_9651c42a_4_k_cu_55452122_30964cuda3std3__45__cpo4cendE - _ZN39_INTERNAL_9651c42a_4_k_cu_55452122_30964cuda3std3__419piecewise_constructE)
_ZN39_INTERNAL_9651c42a_4_k_cu_55452122_30964cuda3std3__419piecewise_constructE:
	.zero		1
	.type		_ZN39_INTERNAL_9651c42a_4_k_cu_55452122_30964cuda3std3__45__cpo4cendE,@object
	.size		_ZN39_INTERNAL_9651c42a_4_k_cu_55452122_30964cuda3std3__45__cpo4cendE,(_ZN39_INTERNAL_9651c42a_4_k_cu_55452122_30964cuda3std6ranges3__45__cpo4swapE - _ZN39_INTERNAL_9651c42a_4_k_cu_55452122_30964cuda3std3__45__cpo4cendE)
_ZN39_INTERNAL_9651c42a_4_k_cu_55452122_30964cuda3std3__45__cpo4cendE:
	.zero		1
	.type		_ZN39_INTERNAL_9651c42a_4_k_cu_55452122_30964cuda3std6ranges3__45__cpo4swapE,@object
	.size		_ZN39_INTERNAL_9651c42a_4_k_cu_55452122_30964cuda3std6ranges3__45__cpo4swapE,(.L_8 - _ZN39_INTERNAL_9651c42a_4_k_cu_55452122_30964cuda3std6ranges3__45__cpo4swapE)
_ZN39_INTERNAL_9651c42a_4_k_cu_55452122_30964cuda3std6ranges3__45__cpo4swapE:
	.zero		1
.L_8:


//--------------------- .nv.constant0._ZN7cutlass13device_kernelINS_4gemm6kernel13GemmUniversalIN4cute5tupleIJiiiiEEENS1_10collective13CollectiveMmaINS1_34MainloopSm90TmaGmmaWarpSpecializedILi4ENS5_IJNS4_1CILi1EEESB_SB_EEENS1_35KernelTmaWarpSpecializedCooperativeEEENS5_IJNSA_ILi256EEENSA_ILi128EEENSA_ILi64EEEEEENS_10bfloat16_tENS5_IJlSB_lEEESJ_SK_NS4_8TiledMMAINS4_8MMA_AtomIJNS4_4SM904GMMA28MMA_64x128x16_F32BF16BF16_SSILNSO_5MajorE0ELSQ_0ELNSO_7ScaleInE1ELSR_1EEEEEENS4_6LayoutINS5_IJNSA_ILi2EEESB_SB_EEENS5_IJSB_NSA_ILi0EEESX_EEEEENS5_IJNS4_10UnderscoreES10_S10_EEEEENS4_13SM90_TMA_LOADENS4_14ComposedLayoutINS4_7SwizzleILi3ELi4ELi3EEENS4_18smem_ptr_flag_bitsILi16EEENSU_INS5_IJNSA_ILi8EEESH_EEENS5_IJSH_SB_EEEEEEEvNS4_8identityES13_S1D_vS1E_EENS_8epilogue10collective6detail29Sm90TmaWarpSpecializedAdapterINS1H_15DefaultEpilogueISJ_SK_SK_NS1G_6thread17LinearCombinationISJ_Li1EffLNS1L_9ScaleType4KindE0ELNS_15FloatRoundStyleE2ESJ_EENS1_15EpilogueDefaultEEEEEvvEEEEvNT_6ParamsE --------------------------
	.section	.nv.constant0._ZN7cutlass13device_kernelINS_4gemm6kernel13GemmUniversalIN4cute5tupleIJiiiiEEENS1_10collective13CollectiveMmaINS1_34MainloopSm90TmaGmmaWarpSpecializedILi4ENS5_IJNS4_1CILi1EEESB_SB_EEENS1_35KernelTmaWarpSpecializedCooperativeEEENS5_IJNSA_ILi256EEENSA_ILi128EEENSA_ILi64EEEEEENS_10bfloat16_tENS5_IJlSB_lEEESJ_SK_NS4_8TiledMMAINS4_8MMA_AtomIJNS4_4SM904GMMA28MMA_64x128x16_F32BF16BF16_SSILNSO_5MajorE0ELSQ_0ELNSO_7ScaleInE1ELSR_1EEEEEENS4_6LayoutINS5_IJNSA_ILi2EEESB_SB_EEENS5_IJSB_NSA_ILi0EEESX_EEEEENS5_IJNS4_10UnderscoreES10_S10_EEEEENS4_13SM90_TMA_LOADENS4_14ComposedLayoutINS4_7SwizzleILi3ELi4ELi3EEENS4_18smem_ptr_flag_bitsILi16EEENSU_INS5_IJNSA_ILi8EEESH_EEENS5_IJSH_SB_EEEEEEEvNS4_8identityES13_S1D_vS1E_EENS_8epilogue10collective6detail29Sm90TmaWarpSpecializedAdapterINS1H_15DefaultEpilogueISJ_SK_SK_NS1G_6thread17LinearCombinationISJ_Li1EffLNS1L_9ScaleType4KindE0ELNS_15FloatRoundStyleE2ESJ_EENS1_15EpilogueDefaultEEEEEvvEEEEvNT_6ParamsE,"a",@progbits
	.sectionflags	@""
	.align	4
.nv.constant0._ZN7cutlass13device_kernelINS_4gemm6kernel13GemmUniversalIN4cute5tupleIJiiiiEEENS1_10collective13CollectiveMmaINS1_34MainloopSm90TmaGmmaWarpSpecializedILi4ENS5_IJNS4_1CILi1EEESB_SB_EEENS1_35KernelTmaWarpSpecializedCooperativeEEENS5_IJNSA_ILi256EEENSA_ILi128EEENSA_ILi64EEEEEENS_10bfloat16_tENS5_IJlSB_lEEESJ_SK_NS4_8TiledMMAINS4_8MMA_AtomIJNS4_4SM904GMMA28MMA_64x128x16_F32BF16BF16_SSILNSO_5MajorE0ELSQ_0ELNSO_7ScaleInE1ELSR_1EEEEEENS4_6LayoutINS5_IJNSA_ILi2EEESB_SB_EEENS5_IJSB_NSA_ILi0EEESX_EEEEENS5_IJNS4_10UnderscoreES10_S10_EEEEENS4_13SM90_TMA_LOADENS4_14ComposedLayoutINS4_7SwizzleILi3ELi4ELi3EEENS4_18smem_ptr_flag_bitsILi16EEENSU_INS5_IJNSA_ILi8EEESH_EEENS5_IJSH_SB_EEEEEEEvNS4_8identityES13_S1D_vS1E_EENS_8epilogue10collective6detail29Sm90TmaWarpSpecializedAdapterINS1H_15DefaultEpilogueISJ_SK_SK_NS1G_6thread17LinearCombinationISJ_Li1EffLNS1L_9ScaleType4KindE0ELNS_15FloatRoundStyleE2ESJ_EENS1_15EpilogueDefaultEEEEEvvEEEEvNT_6ParamsE:
	.zero		1664


//--------------------- SYMBOLS --------------------------

	.type		.nv.reservedSmem.offset0,@object
	.size		.nv.reservedSmem.offset0,0x4
	.type		__assertfail,@function
